	.target	sm_90a

	.elftype	@"ET_EXEC"


//--------------------- .note.nv.tkinfo           --------------------------
	.section	.note.nv.tkinfo,"",@"SHT_NOTE"
	.sectionflags	@"SHF_NOTE_NV_TKINFO"
	.tkinfo
        /*0018*/ 	.word	0x00000002
        /*0030*/ 	.string	""
        /*0030*/ 	.string	"ptxas"
        /*0030*/ 	.string	"Cuda compilation tools, release 13.0, V13.0.88"
        /*0030*/ 	.string	"Build cuda_13.0.r13.0/compiler.36424714_0"
        /*0030*/ 	.string	"-arch sm_90a -m 64 "



//--------------------- .note.nv.cuinfo           --------------------------
	.section	.note.nv.cuinfo,"",@"SHT_NOTE"
	.sectionflags	@"SHF_NOTE_NV_CUINFO"
        /*0018*/ 	.short	0x0002
        /*001a*/ 	.short	0x005a
        /*001c*/ 	.short	0x0082
	.zero		2


//--------------------- .nv.info                  --------------------------
	.section	.nv.info,"",@"SHT_CUDA_INFO"
	.align	4


	//----- nvinfo : EIATTR_REGCOUNT
	.align		4
        /*0000*/ 	.byte	0x04, 0x2f
        /*0002*/ 	.short	(.L_12 - .L_11)
	.align		4
.L_11:
        /*0004*/ 	.word	index@(_ZN7cutlass13device_kernelINS_4conv6kernel13ConvUniversalINS1_16ConvProblemShapeILNS1_8OperatorE2ELi2EEENS1_10collective14CollectiveConvINS1_46MainloopSm90TmaGmmaWarpSpecializedImplicitGemmILS5_2ELi18ELi2EN4cute5tupleIJNSA_1CILi1EEESD_SD_EEENS1_36KernelImplicitTmaWarpSpecializedSm90ELi1EEENSB_IJNSC_ILi64EEENSB_IJNSC_ILi128EEEEEENSB_IJNSC_ILi32EEEEEEEEENS_6half_tESN_NSA_8TiledMMAINSA_8MMA_AtomIJNSA_4SM904GMMA26MMA_64x128x16_F32F16F16_SSILNSR_5MajorE1ELST_1ELNSR_7ScaleInE1ELSU_1EEEEEENSA_6LayoutISE_NSB_IJNSC_ILi0EEESY_SY_EEEEENSB_IJNSA_10UnderscoreES11_S11_EEEEENS7_6detail26Sm90ImplicitGemmTileTraitsINSA_13SM90_TMA_LOADENSA_14ComposedLayoutINSA_7SwizzleILi3ELi4ELi3EEENSA_18smem_ptr_flag_bitsILi16EEENSX_INSB_IJNSB_IJSH_SD_EEENSB_IJNSC_ILi8EEENSC_ILi4EEEEEENSB_IJSD_NSC_ILi18EEEEEEEEENSB_IJNSB_IJSD_SY_EEENSB_IJSH_NSC_ILi512EEEEEENSB_IJSY_NSC_ILi2048EEEEEEEEEEEEEvEENS15_INSA_20SM90_TMA_LOAD_IM2COLENS17_IS19_S1B_NSX_INSB_IJNSB_IJSH_NSC_ILi2EEEEEES1F_S1H_EEENSB_IJNSB_IJSD_S1M_EEES1L_NSB_IJSY_NSC_ILi4096EEEEEEEEEEEEEvEEEENS_8epilogue10collective6detail29Sm90TmaWarpSpecializedAdapterINS25_15DefaultEpilogueISN_NSB_IJlNSB_IJSD_llEEESY_EEES2A_NS24_6thread17LinearCombinationISN_Li1EffLNS2B_9ScaleType4KindE0ELNS_15FloatRoundStyleE2ESN_EENS_4gemm15EpilogueDefaultEEEEEvvEEEEvNT_6ParamsE)
        /*0008*/ 	.word	0x00000064


	//----- nvinfo : EIATTR_FRAME_SIZE
	.align		4
.L_12:
        /*000c*/ 	.byte	0x04, 0x11
        /*000e*/ 	.short	(.L_14 - .L_13)
	.align		4
.L_13:
        /*0010*/ 	.word	index@(_ZN7cutlass13device_kernelINS_4conv6kernel13ConvUniversalINS1_16ConvProblemShapeILNS1_8OperatorE2ELi2EEENS1_10collective14CollectiveConvINS1_46MainloopSm90TmaGmmaWarpSpecializedImplicitGemmILS5_2ELi18ELi2EN4cute5tupleIJNSA_1CILi1EEESD_SD_EEENS1_36KernelImplicitTmaWarpSpecializedSm90ELi1EEENSB_IJNSC_ILi64EEENSB_IJNSC_ILi128EEEEEENSB_IJNSC_ILi32EEEEEEEEENS_6half_tESN_NSA_8TiledMMAINSA_8MMA_AtomIJNSA_4SM904GMMA26MMA_64x128x16_F32F16F16_SSILNSR_5MajorE1ELST_1ELNSR_7ScaleInE1ELSU_1EEEEEENSA_6LayoutISE_NSB_IJNSC_ILi0EEESY_SY_EEEEENSB_IJNSA_10UnderscoreES11_S11_EEEEENS7_6detail26Sm90ImplicitGemmTileTraitsINSA_13SM90_TMA_LOADENSA_14ComposedLayoutINSA_7SwizzleILi3ELi4ELi3EEENSA_18smem_ptr_flag_bitsILi16EEENSX_INSB_IJNSB_IJSH_SD_EEENSB_IJNSC_ILi8EEENSC_ILi4EEEEEENSB_IJSD_NSC_ILi18EEEEEEEEENSB_IJNSB_IJSD_SY_EEENSB_IJSH_NSC_ILi512EEEEEENSB_IJSY_NSC_ILi2048EEEEEEEEEEEEEvEENS15_INSA_20SM90_TMA_LOAD_IM2COLENS17_IS19_S1B_NSX_INSB_IJNSB_IJSH_NSC_ILi2EEEEEES1F_S1H_EEENSB_IJNSB_IJSD_S1M_EEES1L_NSB_IJSY_NSC_ILi4096EEEEEEEEEEEEEvEEEENS_8epilogue10collective6detail29Sm90TmaWarpSpecializedAdapterINS25_15DefaultEpilogueISN_NSB_IJlNSB_IJSD_llEEESY_EEES2A_NS24_6thread17LinearCombinationISN_Li1EffLNS2B_9ScaleType4KindE0ELNS_15FloatRoundStyleE2ESN_EENS_4gemm15EpilogueDefaultEEEEEvvEEEEvNT_6ParamsE)
        /*0014*/ 	.word	0x00000000


	//----- nvinfo : EIATTR_MIN_STACK_SIZE
	.align		4
.L_14:
        /*0018*/ 	.byte	0x04, 0x12
        /*001a*/ 	.short	(.L_16 - .L_15)
	.align		4
.L_15:
        /*001c*/ 	.word	index@(_ZN7cutlass13device_kernelINS_4conv6kernel13ConvUniversalINS1_16ConvProblemShapeILNS1_8OperatorE2ELi2EEENS1_10collective14CollectiveConvINS1_46MainloopSm90TmaGmmaWarpSpecializedImplicitGemmILS5_2ELi18ELi2EN4cute5tupleIJNSA_1CILi1EEESD_SD_EEENS1_36KernelImplicitTmaWarpSpecializedSm90ELi1EEENSB_IJNSC_ILi64EEENSB_IJNSC_ILi128EEEEEENSB_IJNSC_ILi32EEEEEEEEENS_6half_tESN_NSA_8TiledMMAINSA_8MMA_AtomIJNSA_4SM904GMMA26MMA_64x128x16_F32F16F16_SSILNSR_5MajorE1ELST_1ELNSR_7ScaleInE1ELSU_1EEEEEENSA_6LayoutISE_NSB_IJNSC_ILi0EEESY_SY_EEEEENSB_IJNSA_10UnderscoreES11_S11_EEEEENS7_6detail26Sm90ImplicitGemmTileTraitsINSA_13SM90_TMA_LOADENSA_14ComposedLayoutINSA_7SwizzleILi3ELi4ELi3EEENSA_18smem_ptr_flag_bitsILi16EEENSX_INSB_IJNSB_IJSH_SD_EEENSB_IJNSC_ILi8EEENSC_ILi4EEEEEENSB_IJSD_NSC_ILi18EEEEEEEEENSB_IJNSB_IJSD_SY_EEENSB_IJSH_NSC_ILi512EEEEEENSB_IJSY_NSC_ILi2048EEEEEEEEEEEEEvEENS15_INSA_20SM90_TMA_LOAD_IM2COLENS17_IS19_S1B_NSX_INSB_IJNSB_IJSH_NSC_ILi2EEEEEES1F_S1H_EEENSB_IJNSB_IJSD_S1M_EEES1L_NSB_IJSY_NSC_ILi4096EEEEEEEEEEEEEvEEEENS_8epilogue10collective6detail29Sm90TmaWarpSpecializedAdapterINS25_15DefaultEpilogueISN_NSB_IJlNSB_IJSD_llEEESY_EEES2A_NS24_6thread17LinearCombinationISN_Li1EffLNS2B_9ScaleType4KindE0ELNS_15FloatRoundStyleE2ESN_EENS_4gemm15EpilogueDefaultEEEEEvvEEEEvNT_6ParamsE)
        /*0020*/ 	.word	0x00000000
.L_16:


//--------------------- .nv.compat                --------------------------
	.section	.nv.compat,"",@"SHT_CUDA_COMPAT_INFO"
	.align	4
        /*0000*/ 	.byte	0x02, 0x09, 0x01, 0x00, 0x02, 0x02, 0x04, 0x00, 0x02, 0x05, 0x05, 0x00, 0x03, 0x07, 0x01, 0x01
        /*0010*/ 	.byte	0x02, 0x03, 0x01, 0x00, 0x02, 0x06, 0x01, 0x00, 0x04, 0x0b, 0x08, 0x00, 0x00, 0x00, 0x00, 0x00
        /*0020*/ 	.byte	0x00, 0x00, 0x00, 0x00


//--------------------- .nv.info._ZN7cutlass13device_kernelINS_4conv6kernel13ConvUniversalINS1_16ConvProblemShapeILNS1_8OperatorE2ELi2EEENS1_10collective14CollectiveConvINS1_46MainloopSm90TmaGmmaWarpSpecializedImplicitGemmILS5_2ELi18ELi2EN4cute5tupleIJNSA_1CILi1EEESD_SD_EEENS1_36KernelImplicitTmaWarpSpecializedSm90ELi1EEENSB_IJNSC_ILi64EEENSB_IJNSC_ILi128EEEEEENSB_IJNSC_ILi32EEEEEEEEENS_6half_tESN_NSA_8TiledMMAINSA_8MMA_AtomIJNSA_4SM904GMMA26MMA_64x128x16_F32F16F16_SSILNSR_5MajorE1ELST_1ELNSR_7ScaleInE1ELSU_1EEEEEENSA_6LayoutISE_NSB_IJNSC_ILi0EEESY_SY_EEEEENSB_IJNSA_10UnderscoreES11_S11_EEEEENS7_6detail26Sm90ImplicitGemmTileTraitsINSA_13SM90_TMA_LOADENSA_14ComposedLayoutINSA_7SwizzleILi3ELi4ELi3EEENSA_18smem_ptr_flag_bitsILi16EEENSX_INSB_IJNSB_IJSH_SD_EEENSB_IJNSC_ILi8EEENSC_ILi4EEEEEENSB_IJSD_NSC_ILi18EEEEEEEEENSB_IJNSB_IJSD_SY_EEENSB_IJSH_NSC_ILi512EEEEEENSB_IJSY_NSC_ILi2048EEEEEEEEEEEEEvEENS15_INSA_20SM90_TMA_LOAD_IM2COLENS17_IS19_S1B_NSX_INSB_IJNSB_IJSH_NSC_ILi2EEEEEES1F_S1H_EEENSB_IJNSB_IJSD_S1M_EEES1L_NSB_IJSY_NSC_ILi4096EEEEEEEEEEEEEvEEEENS_8epilogue10collective6detail29Sm90TmaWarpSpecializedAdapterINS25_15DefaultEpilogueISN_NSB_IJlNSB_IJSD_llEEESY_EEES2A_NS24_6thread17LinearCombinationISN_Li1EffLNS2B_9ScaleType4KindE0ELNS_15FloatRoundStyleE2ESN_EENS_4gemm15EpilogueDefaultEEEEEvvEEEEvNT_6ParamsE --------------------------
	.section	.nv.info._ZN7cutlass13device_kernelINS_4conv6kernel13ConvUniversalINS1_16ConvProblemShapeILNS1_8OperatorE2ELi2EEENS1_10collective14CollectiveConvINS1_46MainloopSm90TmaGmmaWarpSpecializedImplicitGemmILS5_2ELi18ELi2EN4cute5tupleIJNSA_1CILi1EEESD_SD_EEENS1_36KernelImplicitTmaWarpSpecializedSm90ELi1EEENSB_IJNSC_ILi64EEENSB_IJNSC_ILi128EEEEEENSB_IJNSC_ILi32EEEEEEEEENS_6half_tESN_NSA_8TiledMMAINSA_8MMA_AtomIJNSA_4SM904GMMA26MMA_64x128x16_F32F16F16_SSILNSR_5MajorE1ELST_1ELNSR_7ScaleInE1ELSU_1EEEEEENSA_6LayoutISE_NSB_IJNSC_ILi0EEESY_SY_EEEEENSB_IJNSA_10UnderscoreES11_S11_EEEEENS7_6detail26Sm90ImplicitGemmTileTraitsINSA_13SM90_TMA_LOADENSA_14ComposedLayoutINSA_7SwizzleILi3ELi4ELi3EEENSA_18smem_ptr_flag_bitsILi16EEENSX_INSB_IJNSB_IJSH_SD_EEENSB_IJNSC_ILi8EEENSC_ILi4EEEEEENSB_IJSD_NSC_ILi18EEEEEEEEENSB_IJNSB_IJSD_SY_EEENSB_IJSH_NSC_ILi512EEEEEENSB_IJSY_NSC_ILi2048EEEEEEEEEEEEEvEENS15_INSA_20SM90_TMA_LOAD_IM2COLENS17_IS19_S1B_NSX_INSB_IJNSB_IJSH_NSC_ILi2EEEEEES1F_S1H_EEENSB_IJNSB_IJSD_S1M_EEES1L_NSB_IJSY_NSC_ILi4096EEEEEEEEEEEEEvEEEENS_8epilogue10collective6detail29Sm90TmaWarpSpecializedAdapterINS25_15DefaultEpilogueISN_NSB_IJlNSB_IJSD_llEEESY_EEES2A_NS24_6thread17LinearCombinationISN_Li1EffLNS2B_9ScaleType4KindE0ELNS_15FloatRoundStyleE2ESN_EENS_4gemm15EpilogueDefaultEEEEEvvEEEEvNT_6ParamsE,"",@"SHT_CUDA_INFO"
	.sectionflags	@""
	.align	4


	//----- nvinfo : EIATTR_CUDA_API_VERSION
	.align		4
        /*0000*/ 	.byte	0x04, 0x37
        /*0002*/ 	.short	(.L_18 - .L_17)
.L_17:
        /*0004*/ 	.word	0x00000082


	//----- nvinfo : EIATTR_KPARAM_INFO
	.align		4
.L_18:
        /*0008*/ 	.byte	0x04, 0x17
        /*000a*/ 	.short	(.L_20 - .L_19)
.L_19:
        /*000c*/ 	.word	0x00000000
        /*0010*/ 	.short	0x0000
        /*0012*/ 	.short	0x0070
        /*0014*/ 	.byte	0x00, 0xf0, 0x01, 0x0e


	//----- nvinfo : EIATTR_SPARSE_MMA_MASK
	.align		4
.L_20:
        /*0018*/ 	.byte	0x03, 0x50
        /*001a*/ 	.short	0x0000


	//----- nvinfo : EIATTR_MAXREG_COUNT
	.align		4
        /*001c*/ 	.byte	0x03, 0x1b
        /*001e*/ 	.short	0x00ff


	//----- nvinfo : EIATTR_NUM_BARRIERS
	.align		4
        /*0020*/ 	.byte	0x02, 0x4c
        /*0022*/ 	.byte	0x01
	.zero		1


	//----- nvinfo : EIATTR_MERCURY_ISA_VERSION
	.align		4
        /*0024*/ 	.byte	0x03, 0x5f
        /*0026*/ 	.short	0x0101


	//----- nvinfo : EIATTR_COOP_GROUP_MASK_REGIDS
	.align		4
        /*0028*/ 	.byte	0x04, 0x29
        /*002a*/ 	.short	(.L_22 - .L_21)


	//   ....[0]....
.L_21:
        /*002c*/ 	.word	0xffffffff


	//   ....[1]....
        /*0030*/ 	.word	0xffffffff


	//   ....[2]....
        /*0034*/ 	.word	0xffffffff


	//----- nvinfo : EIATTR_COOP_GROUP_INSTR_OFFSETS
	.align		4
.L_22:
        /*0038*/ 	.byte	0x04, 0x28
        /*003a*/ 	.short	(.L_24 - .L_23)


	//   ....[0]....
.L_23:
        /*003c*/ 	.word	0x00000060


	//   ....[1]....
        /*0040*/ 	.word	0x00000070


	//   ....[2]....
        /*0044*/ 	.word	0x00000130


	//----- nvinfo : EIATTR_MBARRIER_INSTR_OFFSETS
	.align		4
.L_24:
        /*0048*/ 	.byte	0x04, 0x39
        /*004a*/ 	.short	(.L_26 - .L_25)


	//   ....[0]....
.L_25:
        /*004c*/ 	.word	0x00000270
        /*0050*/ 	.word	0x000000ff
        /*0054*/ 	.word	0x00036000
        /*0058*/ 	.short	0x0100
        /*005a*/ 	.byte	0x08
	.zero		1


	//   ....[1]....
        /*005c*/ 	.word	0x00000280
        /*0060*/ 	.word	0x000000ff
        /*0064*/ 	.word	0x00036090
        /*0068*/ 	.short	0x0100
        /*006a*/ 	.byte	0x08
	.zero		1


	//   ....[2]....
        /*006c*/ 	.word	0x00000290
        /*0070*/ 	.word	0x000000ff
        /*0074*/ 	.word	0x00036008
        /*0078*/ 	.short	0x0100
        /*007a*/ 	.byte	0x08
	.zero		1


	//   ....[3]....
        /*007c*/ 	.word	0x000002a0
        /*0080*/ 	.word	0x000000ff
        /*0084*/ 	.word	0x00036098
        /*0088*/ 	.short	0x0100
        /*008a*/ 	.byte	0x08
	.zero		1


	//   ....[4]....
        /*008c*/ 	.word	0x000002b0
        /*0090*/ 	.word	0x000000ff
        /*0094*/ 	.word	0x00036010
        /*0098*/ 	.short	0x0100
        /*009a*/ 	.byte	0x08
	.zero		1


	//   ....[5]....
        /*009c*/ 	.word	0x000002c0
        /*00a0*/ 	.word	0x000000ff
        /*00a4*/ 	.word	0x000360a0
        /*00a8*/ 	.short	0x0100
        /*00aa*/ 	.byte	0x08
	.zero		1


	//   ....[6]....
        /*00ac*/ 	.word	0x000002d0
        /*00b0*/ 	.word	0x000000ff
        /*00b4*/ 	.word	0x00036018
        /*00b8*/ 	.short	0x0100
        /*00ba*/ 	.byte	0x08
	.zero		1


	//   ....[7]....
        /*00bc*/ 	.word	0x000002e0
        /*00c0*/ 	.word	0x000000ff
        /*00c4*/ 	.word	0x000360a8
        /*00c8*/ 	.short	0x0100
        /*00ca*/ 	.byte	0x08
	.zero		1


	//   ....[8]....
        /*00cc*/ 	.word	0x000002f0
        /*00d0*/ 	.word	0x000000ff
        /*00d4*/ 	.word	0x00036020
        /*00d8*/ 	.short	0x0100
        /*00da*/ 	.byte	0x08
	.zero		1


	//   ....[9]....
        /*00dc*/ 	.word	0x00000300
        /*00e0*/ 	.word	0x000000ff
        /*00e4*/ 	.word	0x000360b0
        /*00e8*/ 	.short	0x0100
        /*00ea*/ 	.byte	0x08
	.zero		1


	//   ....[10]....
        /*00ec*/ 	.word	0x00000310
        /*00f0*/ 	.word	0x000000ff
        /*00f4*/ 	.word	0x00036028
        /*00f8*/ 	.short	0x0100
        /*00fa*/ 	.byte	0x08
	.zero		1


	//   ....[11]....
        /*00fc*/ 	.word	0x00000320
        /*0100*/ 	.word	0x000000ff
        /*0104*/ 	.word	0x000360b8
        /*0108*/ 	.short	0x0100
        /*010a*/ 	.byte	0x08
	.zero		1


	//   ....[12]....
        /*010c*/ 	.word	0x00000330
        /*0110*/ 	.word	0x000000ff
        /*0114*/ 	.word	0x00036030
        /*0118*/ 	.short	0x0100
        /*011a*/ 	.byte	0x08
	.zero		1


	//   ....[13]....
        /*011c*/ 	.word	0x00000340
        /*0120*/ 	.word	0x000000ff
        /*0124*/ 	.word	0x000360c0
        /*0128*/ 	.short	0x0100
        /*012a*/ 	.byte	0x08
	.zero		1


	//   ....[14]....
        /*012c*/ 	.word	0x00000350
        /*0130*/ 	.word	0x000000ff
        /*0134*/ 	.word	0x00036038
        /*0138*/ 	.short	0x0100
        /*013a*/ 	.byte	0x08
	.zero		1


	//   ....[15]....
        /*013c*/ 	.word	0x00000360
        /*0140*/ 	.word	0x000000ff
        /*0144*/ 	.word	0x000360c8
        /*0148*/ 	.short	0x0100
        /*014a*/ 	.byte	0x08
	.zero		1


	//   ....[16]....
        /*014c*/ 	.word	0x00000370
        /*0150*/ 	.word	0x000000ff
        /*0154*/ 	.word	0x00036040
        /*0158*/ 	.short	0x0100
        /*015a*/ 	.byte	0x08
	.zero		1


	//   ....[17]....
        /*015c*/ 	.word	0x00000380
        /*0160*/ 	.word	0x000000ff
        /*0164*/ 	.word	0x000360d0
        /*0168*/ 	.short	0x0100
        /*016a*/ 	.byte	0x08
	.zero		1


	//   ....[18]....
        /*016c*/ 	.word	0x00000390
        /*0170*/ 	.word	0x000000ff
        /*0174*/ 	.word	0x00036048
        /*0178*/ 	.short	0x0100
        /*017a*/ 	.byte	0x08
	.zero		1


	//   ....[19]....
        /*017c*/ 	.word	0x000003a0
        /*0180*/ 	.word	0x000000ff
        /*0184*/ 	.word	0x000360d8
        /*0188*/ 	.short	0x0100
        /*018a*/ 	.byte	0x08
	.zero		1


	//   ....[20]....
        /*018c*/ 	.word	0x000003b0
        /*0190*/ 	.word	0x000000ff
        /*0194*/ 	.word	0x00036050
        /*0198*/ 	.short	0x0100
        /*019a*/ 	.byte	0x08
	.zero		1


	//   ....[21]....
        /*019c*/ 	.word	0x000003c0
        /*01a0*/ 	.word	0x000000ff
        /*01a4*/ 	.word	0x000360e0
        /*01a8*/ 	.short	0x0100
        /*01aa*/ 	.byte	0x08
	.zero		1


	//   ....[22]....
        /*01ac*/ 	.word	0x000003d0
        /*01b0*/ 	.word	0x000000ff
        /*01b4*/ 	.word	0x00036058
        /*01b8*/ 	.short	0x0100
        /*01ba*/ 	.byte	0x08
	.zero		1


	//   ....[23]....
        /*01bc*/ 	.word	0x000003e0
        /*01c0*/ 	.word	0x000000ff
        /*01c4*/ 	.word	0x000360e8
        /*01c8*/ 	.short	0x0100
        /*01ca*/ 	.byte	0x08
	.zero		1


	//   ....[24]....
        /*01cc*/ 	.word	0x000003f0
        /*01d0*/ 	.word	0x000000ff
        /*01d4*/ 	.word	0x00036060
        /*01d8*/ 	.short	0x0100
        /*01da*/ 	.byte	0x08
	.zero		1


	//   ....[25]....
        /*01dc*/ 	.word	0x00000400
        /*01e0*/ 	.word	0x000000ff
        /*01e4*/ 	.word	0x000360f0
        /*01e8*/ 	.short	0x0100
        /*01ea*/ 	.byte	0x08
	.zero		1


	//   ....[26]....
        /*01ec*/ 	.word	0x00000410
        /*01f0*/ 	.word	0x000000ff
        /*01f4*/ 	.word	0x00036068
        /*01f8*/ 	.short	0x0100
        /*01fa*/ 	.byte	0x08
	.zero		1


	//   ....[27]....
        /*01fc*/ 	.word	0x00000420
        /*0200*/ 	.word	0x000000ff
        /*0204*/ 	.word	0x000360f8
        /*0208*/ 	.short	0x0100
        /*020a*/ 	.byte	0x08
	.zero		1


	//   ....[28]....
        /*020c*/ 	.word	0x00000430
        /*0210*/ 	.word	0x000000ff
        /*0214*/ 	.word	0x00036070
        /*0218*/ 	.short	0x0100
        /*021a*/ 	.byte	0x08
	.zero		1


	//   ....[29]....
        /*021c*/ 	.word	0x00000440
        /*0220*/ 	.word	0x000000ff
        /*0224*/ 	.word	0x00036100
        /*0228*/ 	.short	0x0100
        /*022a*/ 	.byte	0x08
	.zero		1


	//   ....[30]....
        /*022c*/ 	.word	0x00000450
        /*0230*/ 	.word	0x000000ff
        /*0234*/ 	.word	0x00036078
        /*0238*/ 	.short	0x0100
        /*023a*/ 	.byte	0x08
	.zero		1


	//   ....[31]....
        /*023c*/ 	.word	0x00000460
        /*0240*/ 	.word	0x000000ff
        /*0244*/ 	.word	0x00036108
        /*0248*/ 	.short	0x0100
        /*024a*/ 	.byte	0x08
	.zero		1


	//   ....[32]....
        /*024c*/ 	.word	0x00000470
        /*0250*/ 	.word	0x000000ff
        /*0254*/ 	.word	0x00036080
        /*0258*/ 	.short	0x0100
        /*025a*/ 	.byte	0x08
	.zero		1


	//   ....[33]....
        /*025c*/ 	.word	0x00000480
        /*0260*/ 	.word	0x000000ff
        /*0264*/ 	.word	0x00036110
        /*0268*/ 	.short	0x0100
        /*026a*/ 	.byte	0x08
	.zero		1


	//   ....[34]....
        /*026c*/ 	.word	0x00000490
        /*0270*/ 	.word	0x000000ff
        /*0274*/ 	.word	0x00036088
        /*0278*/ 	.short	0x0100
        /*027a*/ 	.byte	0x08
	.zero		1


	//   ....[35]....
        /*027c*/ 	.word	0x000004a0
        /*0280*/ 	.word	0x000000ff
        /*0284*/ 	.word	0x00036118
        /*0288*/ 	.short	0x0100
        /*028a*/ 	.byte	0x08
	.zero		1


	//   ....[36]....
        /*028c*/ 	.word	0x00000ee0
        /*0290*/ 	.word	0x00000004
        /*0294*/ 	.word	0x00036000
        /*0298*/ 	.short	0x010a
        /*029a*/ 	.byte	0x3f
	.zero		1


	//   ....[37]....
        /*029c*/ 	.word	0x000011a0
        /*02a0*/ 	.word	0x0000000a
        /*02a4*/ 	.word	0x00036000
        /*02a8*/ 	.short	0x010a
        /*02aa*/ 	.byte	0x3f
	.zero		1


	//   ....[38]....
        /*02ac*/ 	.word	0x00001300
        /*02b0*/ 	.word	0x000000ff
        /*02b4*/ 	.word	0x00000000
        /*02b8*/ 	.short	0x0101
        /*02ba*/ 	.byte	0x06
	.zero		1


	//   ....[39]....
        /*02bc*/ 	.word	0x00001510
        /*02c0*/ 	.word	0x00000003
        /*02c4*/ 	.word	0x00000000
        /*02c8*/ 	.short	0x0101
        /*02ca*/ 	.byte	0x3f
	.zero		1


	//   ....[40]....
        /*02cc*/ 	.word	0x00005e50
        /*02d0*/ 	.word	0x00000005
        /*02d4*/ 	.word	0x00036090
        /*02d8*/ 	.short	0x010a
        /*02da*/ 	.byte	0x3f
	.zero		1


	//   ....[41]....
        /*02dc*/ 	.word	0x00006520
        /*02e0*/ 	.word	0x00000004
        /*02e4*/ 	.word	0x00000000
        /*02e8*/ 	.short	0x010a
        /*02ea*/ 	.byte	0x3f
	.zero		1


	//   ....[42]....
        /*02ec*/ 	.word	0x000065d0
        /*02f0*/ 	.word	0x00000000
        /*02f4*/ 	.word	0x00000000
        /*02f8*/ 	.short	0x010a
        /*02fa*/ 	.byte	0x3f
	.zero		1


	//   ....[43]....
        /*02fc*/ 	.word	0x00006680
        /*0300*/ 	.word	0x00000000
        /*0304*/ 	.word	0x00000000
        /*0308*/ 	.short	0x010a
        /*030a*/ 	.byte	0x3f
	.zero		1


	//   ....[44]....
        /*030c*/ 	.word	0x00006730
        /*0310*/ 	.word	0x00000000
        /*0314*/ 	.word	0x00000000
        /*0318*/ 	.short	0x010a
        /*031a*/ 	.byte	0x3f
	.zero		1


	//   ....[45]....
        /*031c*/ 	.word	0x000067e0
        /*0320*/ 	.word	0x00000000
        /*0324*/ 	.word	0x00000000
        /*0328*/ 	.short	0x010a
        /*032a*/ 	.byte	0x3f
	.zero		1


	//   ....[46]....
        /*032c*/ 	.word	0x00006890
        /*0330*/ 	.word	0x00000000
        /*0334*/ 	.word	0x00000000
        /*0338*/ 	.short	0x010a
        /*033a*/ 	.byte	0x3f
	.zero		1


	//   ....[47]....
        /*033c*/ 	.word	0x00006940
        /*0340*/ 	.word	0x00000000
        /*0344*/ 	.word	0x00000000
        /*0348*/ 	.short	0x010a
        /*034a*/ 	.byte	0x3f
	.zero		1


	//   ....[48]....
        /*034c*/ 	.word	0x000069f0
        /*0350*/ 	.word	0x00000000
        /*0354*/ 	.word	0x00000000
        /*0358*/ 	.short	0x010a
        /*035a*/ 	.byte	0x3f
	.zero		1


	//   ....[49]....
        /*035c*/ 	.word	0x00006aa0
        /*0360*/ 	.word	0x00000000
        /*0364*/ 	.word	0x00000000
        /*0368*/ 	.short	0x010a
        /*036a*/ 	.byte	0x3f
	.zero		1


	//   ....[50]....
        /*036c*/ 	.word	0x00006b50
        /*0370*/ 	.word	0x00000000
        /*0374*/ 	.word	0x00000000
        /*0378*/ 	.short	0x010a
        /*037a*/ 	.byte	0x3f
	.zero		1


	//   ....[51]....
        /*037c*/ 	.word	0x00006c00
        /*0380*/ 	.word	0x00000000
        /*0384*/ 	.word	0x00000000
        /*0388*/ 	.short	0x010a
        /*038a*/ 	.byte	0x3f
	.zero		1


	//   ....[52]....
        /*038c*/ 	.word	0x00006cb0
        /*0390*/ 	.word	0x00000000
        /*0394*/ 	.word	0x00000000
        /*0398*/ 	.short	0x010a
        /*039a*/ 	.byte	0x3f
	.zero		1


	//   ....[53]....
        /*039c*/ 	.word	0x00006d60
        /*03a0*/ 	.word	0x00000000
        /*03a4*/ 	.word	0x00000000
        /*03a8*/ 	.short	0x010a
        /*03aa*/ 	.byte	0x3f
	.zero		1


	//   ....[54]....
        /*03ac*/ 	.word	0x00006e10
        /*03b0*/ 	.word	0x00000000
        /*03b4*/ 	.word	0x00000000
        /*03b8*/ 	.short	0x010a
        /*03ba*/ 	.byte	0x3f
	.zero		1


	//   ....[55]....
        /*03bc*/ 	.word	0x00006ec0
        /*03c0*/ 	.word	0x00000000
        /*03c4*/ 	.word	0x00000000
        /*03c8*/ 	.short	0x010a
        /*03ca*/ 	.byte	0x3f
	.zero		1


	//   ....[56]....
        /*03cc*/ 	.word	0x00006f70
        /*03d0*/ 	.word	0x00000000
        /*03d4*/ 	.word	0x00000000
        /*03d8*/ 	.short	0x010a
        /*03da*/ 	.byte	0x3f
	.zero		1


	//   ....[57]....
        /*03dc*/ 	.word	0x00007020
        /*03e0*/ 	.word	0x00000000
        /*03e4*/ 	.word	0x00000000
        /*03e8*/ 	.short	0x010a
        /*03ea*/ 	.byte	0x3f
	.zero		1


	//   ....[58]....
        /*03ec*/ 	.word	0x000070d0
        /*03f0*/ 	.word	0x00000002
        /*03f4*/ 	.word	0x00000000
        /*03f8*/ 	.short	0x010a
        /*03fa*/ 	.byte	0x3f
	.zero		1


	//----- nvinfo : EIATTR_NUM_MBARRIERS
	.align		4
.L_26:
        /*03fc*/ 	.byte	0x03, 0x38
        /*03fe*/ 	.short	0x0024


	//----- nvinfo : EIATTR_EXIT_INSTR_OFFSETS
	.align		4
        /*0400*/ 	.byte	0x04, 0x1c
        /*0402*/ 	.short	(.L_28 - .L_27)


	//   ....[0]....
.L_27:
        /*0404*/ 	.word	0x00000c10


	//   ....[1]....
        /*0408*/ 	.word	0x00001740


	//   ....[2]....
        /*040c*/ 	.word	0x00001850


	//   ....[3]....
        /*0410*/ 	.word	0x000049a0


	//   ....[4]....
        /*0414*/ 	.word	0x000049d0


	//   ....[5]....
        /*0418*/ 	.word	0x00005c20


	//   ....[6]....
        /*041c*/ 	.word	0x00005c50


	//   ....[7]....
        /*0420*/ 	.word	0x00005c70


	//   ....[8]....
        /*0424*/ 	.word	0x00006410


	//   ....[9]....
        /*0428*/ 	.word	0x00007100


	//----- nvinfo : EIATTR_MAX_THREADS
	.align		4
.L_28:
        /*042c*/ 	.byte	0x04, 0x05
        /*042e*/ 	.short	(.L_30 - .L_29)
.L_29:
        /*0430*/ 	.word	0x00000100
        /*0434*/ 	.word	0x00000001
        /*0438*/ 	.word	0x00000001


	//----- nvinfo : EIATTR_CRS_STACK_SIZE
	.align		4
.L_30:
        /*043c*/ 	.byte	0x04, 0x1e
        /*043e*/ 	.short	(.L_32 - .L_31)
.L_31:
        /*0440*/ 	.word	0x00000000


	//----- nvinfo : EIATTR_CBANK_PARAM_SIZE
	.align		4
.L_32:
        /*0444*/ 	.byte	0x03, 0x19
        /*0446*/ 	.short	0x03f0


	//----- nvinfo : EIATTR_PARAM_CBANK
	.align		4
        /*0448*/ 	.byte	0x04, 0x0a
        /*044a*/ 	.short	(.L_34 - .L_33)
	.align		4
.L_33:
        /*044c*/ 	.word	index@(.nv.constant0._ZN7cutlass13device_kernelINS_4conv6kernel13ConvUniversalINS1_16ConvProblemShapeILNS1_8OperatorE2ELi2EEENS1_10collective14CollectiveConvINS1_46MainloopSm90TmaGmmaWarpSpecializedImplicitGemmILS5_2ELi18ELi2EN4cute5tupleIJNSA_1CILi1EEESD_SD_EEENS1_36KernelImplicitTmaWarpSpecializedSm90ELi1EEENSB_IJNSC_ILi64EEENSB_IJNSC_ILi128EEEEEENSB_IJNSC_ILi32EEEEEEEEENS_6half_tESN_NSA_8TiledMMAINSA_8MMA_AtomIJNSA_4SM904GMMA26MMA_64x128x16_F32F16F16_SSILNSR_5MajorE1ELST_1ELNSR_7ScaleInE1ELSU_1EEEEEENSA_6LayoutISE_NSB_IJNSC_ILi0EEESY_SY_EEEEENSB_IJNSA_10UnderscoreES11_S11_EEEEENS7_6detail26Sm90ImplicitGemmTileTraitsINSA_13SM90_TMA_LOADENSA_14ComposedLayoutINSA_7SwizzleILi3ELi4ELi3EEENSA_18smem_ptr_flag_bitsILi16EEENSX_INSB_IJNSB_IJSH_SD_EEENSB_IJNSC_ILi8EEENSC_ILi4EEEEEENSB_IJSD_NSC_ILi18EEEEEEEEENSB_IJNSB_IJSD_SY_EEENSB_IJSH_NSC_ILi512EEEEEENSB_IJSY_NSC_ILi2048EEEEEEEEEEEEEvEENS15_INSA_20SM90_TMA_LOAD_IM2COLENS17_IS19_S1B_NSX_INSB_IJNSB_IJSH_NSC_ILi2EEEEEES1F_S1H_EEENSB_IJNSB_IJSD_S1M_EEES1L_NSB_IJSY_NSC_ILi4096EEEEEEEEEEEEEvEEEENS_8epilogue10collective6detail29Sm90TmaWarpSpecializedAdapterINS25_15DefaultEpilogueISN_NSB_IJlNSB_IJSD_llEEESY_EEES2A_NS24_6thread17LinearCombinationISN_Li1EffLNS2B_9ScaleType4KindE0ELNS_15FloatRoundStyleE2ESN_EENS_4gemm15EpilogueDefaultEEEEEvvEEEEvNT_6ParamsE)
        /*0450*/ 	.short	0x0210
        /*0452*/ 	.short	0x03f0


	//----- nvinfo : EIATTR_SW_WAR
	.align		4
.L_34:
        /*0454*/ 	.byte	0x04, 0x36
        /*0456*/ 	.short	(.L_36 - .L_35)
.L_35:
        /*0458*/ 	.word	0x00000008
.L_36:


//--------------------- .nv.callgraph             --------------------------
	.section	.nv.callgraph,"",@"SHT_CUDA_CALLGRAPH"
	.align	4
	.sectionentsize	8
	.align		4
        /*0000*/ 	.word	0x00000000
	.align		4
        /*0004*/ 	.word	0xffffffff
	.align		4
        /*0008*/ 	.word	0x00000000
	.align		4
        /*000c*/ 	.word	0xfffffffe
	.align		4
        /*0010*/ 	.word	0x00000000
	.align		4
        /*0014*/ 	.word	0xfffffffd
	.align		4
        /*0018*/ 	.word	0x00000000
	.align		4
        /*001c*/ 	.word	0xfffffffc


//--------------------- .nv.constant4             --------------------------
	.section	.nv.constant4,"a",@progbits
	.align	8
	.align		8
.nv.constant4:
        /*0000*/ 	.dword	_ZN39_INTERNAL_989d6ac8_4_k_cu_9b5ac0d2_33694cuda3std3__45__cpo5beginE
	.align		8
        /*0008*/ 	.dword	_ZN39_INTERNAL_989d6ac8_4_k_cu_9b5ac0d2_33694cuda3std3__45__cpo3endE
	.align		8
        /*0010*/ 	.dword	_ZN39_INTERNAL_989d6ac8_4_k_cu_9b5ac0d2_33694cuda3std3__45__cpo6cbeginE
	.align		8
        /*0018*/ 	.dword	_ZN39_INTERNAL_989d6ac8_4_k_cu_9b5ac0d2_33694cuda3std3__45__cpo4cendE
	.align		8
        /*0020*/ 	.dword	_ZN39_INTERNAL_989d6ac8_4_k_cu_9b5ac0d2_33694cuda3std3__441_GLOBAL__N__989d6ac8_4_k_cu_9b5ac0d2_33696ignoreE
	.align		8
        /*0028*/ 	.dword	_ZN39_INTERNAL_989d6ac8_4_k_cu_9b5ac0d2_33694cuda3std3__419piecewise_constructE
	.align		8
        /*0030*/ 	.dword	_ZN39_INTERNAL_989d6ac8_4_k_cu_9b5ac0d2_33694cuda3std3__48in_placeE
	.align		8
        /*0038*/ 	.dword	_ZN39_INTERNAL_989d6ac8_4_k_cu_9b5ac0d2_33694cuda3std6ranges3__45__cpo4swapE
	.align		8
        /*0040*/ 	.dword	_ZN39_INTERNAL_989d6ac8_4_k_cu_9b5ac0d2_33694cuda3std6ranges3__45__cpo9iter_moveE
	.align		8
        /*0048*/ 	.dword	_ZN39_INTERNAL_989d6ac8_4_k_cu_9b5ac0d2_33694cute7productE
	.align		8
        /*0050*/ 	.dword	_ZN39_INTERNAL_989d6ac8_4_k_cu_9b5ac0d2_33694cute1_E


//--------------------- .text._ZN7cutlass13device_kernelINS_4conv6kernel13ConvUniversalINS1_16ConvProblemShapeILNS1_8OperatorE2ELi2EEENS1_10collective14CollectiveConvINS1_46MainloopSm90TmaGmmaWarpSpecializedImplicitGemmILS5_2ELi18ELi2EN4cute5tupleIJNSA_1CILi1EEESD_SD_EEENS1_36KernelImplicitTmaWarpSpecializedSm90ELi1EEENSB_IJNSC_ILi64EEENSB_IJNSC_ILi128EEEEEENSB_IJNSC_ILi32EEEEEEEEENS_6half_tESN_NSA_8TiledMMAINSA_8MMA_AtomIJNSA_4SM904GMMA26MMA_64x128x16_F32F16F16_SSILNSR_5MajorE1ELST_1ELNSR_7ScaleInE1ELSU_1EEEEEENSA_6LayoutISE_NSB_IJNSC_ILi0EEESY_SY_EEEEENSB_IJNSA_10UnderscoreES11_S11_EEEEENS7_6detail26Sm90ImplicitGemmTileTraitsINSA_13SM90_TMA_LOADENSA_14ComposedLayoutINSA_7SwizzleILi3ELi4ELi3EEENSA_18smem_ptr_flag_bitsILi16EEENSX_INSB_IJNSB_IJSH_SD_EEENSB_IJNSC_ILi8EEENSC_ILi4EEEEEENSB_IJSD_NSC_ILi18EEEEEEEEENSB_IJNSB_IJSD_SY_EEENSB_IJSH_NSC_ILi512EEEEEENSB_IJSY_NSC_ILi2048EEEEEEEEEEEEEvEENS15_INSA_20SM90_TMA_LOAD_IM2COLENS17_IS19_S1B_NSX_INSB_IJNSB_IJSH_NSC_ILi2EEEEEES1F_S1H_EEENSB_IJNSB_IJSD_S1M_EEES1L_NSB_IJSY_NSC_ILi4096EEEEEEEEEEEEEvEEEENS_8epilogue10collective6detail29Sm90TmaWarpSpecializedAdapterINS25_15DefaultEpilogueISN_NSB_IJlNSB_IJSD_llEEESY_EEES2A_NS24_6thread17LinearCombinationISN_Li1EffLNS2B_9ScaleType4KindE0ELNS_15FloatRoundStyleE2ESN_EENS_4gemm15EpilogueDefaultEEEEEvvEEEEvNT_6ParamsE --------------------------
	.section	.text._ZN7cutlass13device_kernelINS_4conv6kernel13ConvUniversalINS1_16ConvProblemShapeILNS1_8OperatorE2ELi2EEENS1_10collective14CollectiveConvINS1_46MainloopSm90TmaGmmaWarpSpecializedImplicitGemmILS5_2ELi18ELi2EN4cute5tupleIJNSA_1CILi1EEESD_SD_EEENS1_36KernelImplicitTmaWarpSpecializedSm90ELi1EEENSB_IJNSC_ILi64EEENSB_IJNSC_ILi128EEEEEENSB_IJNSC_ILi32EEEEEEEEENS_6half_tESN_NSA_8TiledMMAINSA_8MMA_AtomIJNSA_4SM904GMMA26MMA_64x128x16_F32F16F16_SSILNSR_5MajorE1ELST_1ELNSR_7ScaleInE1ELSU_1EEEEEENSA_6LayoutISE_NSB_IJNSC_ILi0EEESY_SY_EEEEENSB_IJNSA_10UnderscoreES11_S11_EEEEENS7_6detail26Sm90ImplicitGemmTileTraitsINSA_13SM90_TMA_LOADENSA_14ComposedLayoutINSA_7SwizzleILi3ELi4ELi3EEENSA_18smem_ptr_flag_bitsILi16EEENSX_INSB_IJNSB_IJSH_SD_EEENSB_IJNSC_ILi8EEENSC_ILi4EEEEEENSB_IJSD_NSC_ILi18EEEEEEEEENSB_IJNSB_IJSD_SY_EEENSB_IJSH_NSC_ILi512EEEEEENSB_IJSY_NSC_ILi2048EEEEEEEEEEEEEvEENS15_INSA_20SM90_TMA_LOAD_IM2COLENS17_IS19_S1B_NSX_INSB_IJNSB_IJSH_NSC_ILi2EEEEEES1F_S1H_EEENSB_IJNSB_IJSD_S1M_EEES1L_NSB_IJSY_NSC_ILi4096EEEEEEEEEEEEEvEEEENS_8epilogue10collective6detail29Sm90TmaWarpSpecializedAdapterINS25_15DefaultEpilogueISN_NSB_IJlNSB_IJSD_llEEESY_EEES2A_NS24_6thread17LinearCombinationISN_Li1EffLNS2B_9ScaleType4KindE0ELNS_15FloatRoundStyleE2ESN_EENS_4gemm15EpilogueDefaultEEEEEvvEEEEvNT_6ParamsE,"ax",@progbits
	.align	128
.text._ZN7cutlass13device_kernelINS_4conv6kernel13ConvUniversalINS1_16ConvProblemShapeILNS1_8OperatorE2ELi2EEENS1_10collective14CollectiveConvINS1_46MainloopSm90TmaGmmaWarpSpecializedImplicitGemmILS5_2ELi18ELi2EN4cute5tupleIJNSA_1CILi1EEESD_SD_EEENS1_36KernelImplicitTmaWarpSpecializedSm90ELi1EEENSB_IJNSC_ILi64EEENSB_IJNSC_ILi128EEEEEENSB_IJNSC_ILi32EEEEEEEEENS_6half_tESN_NSA_8TiledMMAINSA_8MMA_AtomIJNSA_4SM904GMMA26MMA_64x128x16_F32F16F16_SSILNSR_5MajorE1ELST_1ELNSR_7ScaleInE1ELSU_1EEEEEENSA_6LayoutISE_NSB_IJNSC_ILi0EEESY_SY_EEEEENSB_IJNSA_10UnderscoreES11_S11_EEEEENS7_6detail26Sm90ImplicitGemmTileTraitsINSA_13SM90_TMA_LOADENSA_14ComposedLayoutINSA_7SwizzleILi3ELi4ELi3EEENSA_18smem_ptr_flag_bitsILi16EEENSX_INSB_IJNSB_IJSH_SD_EEENSB_IJNSC_ILi8EEENSC_ILi4EEEEEENSB_IJSD_NSC_ILi18EEEEEEEEENSB_IJNSB_IJSD_SY_EEENSB_IJSH_NSC_ILi512EEEEEENSB_IJSY_NSC_ILi2048EEEEEEEEEEEEEvEENS15_INSA_20SM90_TMA_LOAD_IM2COLENS17_IS19_S1B_NSX_INSB_IJNSB_IJSH_NSC_ILi2EEEEEES1F_S1H_EEENSB_IJNSB_IJSD_S1M_EEES1L_NSB_IJSY_NSC_ILi4096EEEEEEEEEEEEEvEEEENS_8epilogue10collective6detail29Sm90TmaWarpSpecializedAdapterINS25_15DefaultEpilogueISN_NSB_IJlNSB_IJSD_llEEESY_EEES2A_NS24_6thread17LinearCombinationISN_Li1EffLNS2B_9ScaleType4KindE0ELNS_15FloatRoundStyleE2ESN_EENS_4gemm15EpilogueDefaultEEEEEvvEEEEvNT_6ParamsE:
        .type           _ZN7cutlass13device_kernelINS_4conv6kernel13ConvUniversalINS1_16ConvProblemShapeILNS1_8OperatorE2ELi2EEENS1_10collective14CollectiveConvINS1_46MainloopSm90TmaGmmaWarpSpecializedImplicitGemmILS5_2ELi18ELi2EN4cute5tupleIJNSA_1CILi1EEESD_SD_EEENS1_36KernelImplicitTmaWarpSpecializedSm90ELi1EEENSB_IJNSC_ILi64EEENSB_IJNSC_ILi128EEEEEENSB_IJNSC_ILi32EEEEEEEEENS_6half_tESN_NSA_8TiledMMAINSA_8MMA_AtomIJNSA_4SM904GMMA26MMA_64x128x16_F32F16F16_SSILNSR_5MajorE1ELST_1ELNSR_7ScaleInE1ELSU_1EEEEEENSA_6LayoutISE_NSB_IJNSC_ILi0EEESY_SY_EEEEENSB_IJNSA_10UnderscoreES11_S11_EEEEENS7_6detail26Sm90ImplicitGemmTileTraitsINSA_13SM90_TMA_LOADENSA_14ComposedLayoutINSA_7SwizzleILi3ELi4ELi3EEENSA_18smem_ptr_flag_bitsILi16EEENSX_INSB_IJNSB_IJSH_SD_EEENSB_IJNSC_ILi8EEENSC_ILi4EEEEEENSB_IJSD_NSC_ILi18EEEEEEEEENSB_IJNSB_IJSD_SY_EEENSB_IJSH_NSC_ILi512EEEEEENSB_IJSY_NSC_ILi2048EEEEEEEEEEEEEvEENS15_INSA_20SM90_TMA_LOAD_IM2COLENS17_IS19_S1B_NSX_INSB_IJNSB_IJSH_NSC_ILi2EEEEEES1F_S1H_EEENSB_IJNSB_IJSD_S1M_EEES1L_NSB_IJSY_NSC_ILi4096EEEEEEEEEEEEEvEEEENS_8epilogue10collective6detail29Sm90TmaWarpSpecializedAdapterINS25_15DefaultEpilogueISN_NSB_IJlNSB_IJSD_llEEESY_EEES2A_NS24_6thread17LinearCombinationISN_Li1EffLNS2B_9ScaleType4KindE0ELNS_15FloatRoundStyleE2ESN_EENS_4gemm15EpilogueDefaultEEEEEvvEEEEvNT_6ParamsE,@function
        .size           _ZN7cutlass13device_kernelINS_4conv6kernel13ConvUniversalINS1_16ConvProblemShapeILNS1_8OperatorE2ELi2EEENS1_10collective14CollectiveConvINS1_46MainloopSm90TmaGmmaWarpSpecializedImplicitGemmILS5_2ELi18ELi2EN4cute5tupleIJNSA_1CILi1EEESD_SD_EEENS1_36KernelImplicitTmaWarpSpecializedSm90ELi1EEENSB_IJNSC_ILi64EEENSB_IJNSC_ILi128EEEEEENSB_IJNSC_ILi32EEEEEEEEENS_6half_tESN_NSA_8TiledMMAINSA_8MMA_AtomIJNSA_4SM904GMMA26MMA_64x128x16_F32F16F16_SSILNSR_5MajorE1ELST_1ELNSR_7ScaleInE1ELSU_1EEEEEENSA_6LayoutISE_NSB_IJNSC_ILi0EEESY_SY_EEEEENSB_IJNSA_10UnderscoreES11_S11_EEEEENS7_6detail26Sm90ImplicitGemmTileTraitsINSA_13SM90_TMA_LOADENSA_14ComposedLayoutINSA_7SwizzleILi3ELi4ELi3EEENSA_18smem_ptr_flag_bitsILi16EEENSX_INSB_IJNSB_IJSH_SD_EEENSB_IJNSC_ILi8EEENSC_ILi4EEEEEENSB_IJSD_NSC_ILi18EEEEEEEEENSB_IJNSB_IJSD_SY_EEENSB_IJSH_NSC_ILi512EEEEEENSB_IJSY_NSC_ILi2048EEEEEEEEEEEEEvEENS15_INSA_20SM90_TMA_LOAD_IM2COLENS17_IS19_S1B_NSX_INSB_IJNSB_IJSH_NSC_ILi2EEEEEES1F_S1H_EEENSB_IJNSB_IJSD_S1M_EEES1L_NSB_IJSY_NSC_ILi4096EEEEEEEEEEEEEvEEEENS_8epilogue10collective6detail29Sm90TmaWarpSpecializedAdapterINS25_15DefaultEpilogueISN_NSB_IJlNSB_IJSD_llEEESY_EEES2A_NS24_6thread17LinearCombinationISN_Li1EffLNS2B_9ScaleType4KindE0ELNS_15FloatRoundStyleE2ESN_EENS_4gemm15EpilogueDefaultEEEEEvvEEEEvNT_6ParamsE,(.L_x_172 - _ZN7cutlass13device_kernelINS_4conv6kernel13ConvUniversalINS1_16ConvProblemShapeILNS1_8OperatorE2ELi2EEENS1_10collective14CollectiveConvINS1_46MainloopSm90TmaGmmaWarpSpecializedImplicitGemmILS5_2ELi18ELi2EN4cute5tupleIJNSA_1CILi1EEESD_SD_EEENS1_36KernelImplicitTmaWarpSpecializedSm90ELi1EEENSB_IJNSC_ILi64EEENSB_IJNSC_ILi128EEEEEENSB_IJNSC_ILi32EEEEEEEEENS_6half_tESN_NSA_8TiledMMAINSA_8MMA_AtomIJNSA_4SM904GMMA26MMA_64x128x16_F32F16F16_SSILNSR_5MajorE1ELST_1ELNSR_7ScaleInE1ELSU_1EEEEEENSA_6LayoutISE_NSB_IJNSC_ILi0EEESY_SY_EEEEENSB_IJNSA_10UnderscoreES11_S11_EEEEENS7_6detail26Sm90ImplicitGemmTileTraitsINSA_13SM90_TMA_LOADENSA_14ComposedLayoutINSA_7SwizzleILi3ELi4ELi3EEENSA_18smem_ptr_flag_bitsILi16EEENSX_INSB_IJNSB_IJSH_SD_EEENSB_IJNSC_ILi8EEENSC_ILi4EEEEEENSB_IJSD_NSC_ILi18EEEEEEEEENSB_IJNSB_IJSD_SY_EEENSB_IJSH_NSC_ILi512EEEEEENSB_IJSY_NSC_ILi2048EEEEEEEEEEEEEvEENS15_INSA_20SM90_TMA_LOAD_IM2COLENS17_IS19_S1B_NSX_INSB_IJNSB_IJSH_NSC_ILi2EEEEEES1F_S1H_EEENSB_IJNSB_IJSD_S1M_EEES1L_NSB_IJSY_NSC_ILi4096EEEEEEEEEEEEEvEEEENS_8epilogue10collective6detail29Sm90TmaWarpSpecializedAdapterINS25_15DefaultEpilogueISN_NSB_IJlNSB_IJSD_llEEESY_EEES2A_NS24_6thread17LinearCombinationISN_Li1EffLNS2B_9ScaleType4KindE0ELNS_15FloatRoundStyleE2ESN_EENS_4gemm15EpilogueDefaultEEEEEvvEEEEvNT_6ParamsE)
        .other          _ZN7cutlass13device_kernelINS_4conv6kernel13ConvUniversalINS1_16ConvProblemShapeILNS1_8OperatorE2ELi2EEENS1_10collective14CollectiveConvINS1_46MainloopSm90TmaGmmaWarpSpecializedImplicitGemmILS5_2ELi18ELi2EN4cute5tupleIJNSA_1CILi1EEESD_SD_EEENS1_36KernelImplicitTmaWarpSpecializedSm90ELi1EEENSB_IJNSC_ILi64EEENSB_IJNSC_ILi128EEEEEENSB_IJNSC_ILi32EEEEEEEEENS_6half_tESN_NSA_8TiledMMAINSA_8MMA_AtomIJNSA_4SM904GMMA26MMA_64x128x16_F32F16F16_SSILNSR_5MajorE1ELST_1ELNSR_7ScaleInE1ELSU_1EEEEEENSA_6LayoutISE_NSB_IJNSC_ILi0EEESY_SY_EEEEENSB_IJNSA_10UnderscoreES11_S11_EEEEENS7_6detail26Sm90ImplicitGemmTileTraitsINSA_13SM90_TMA_LOADENSA_14ComposedLayoutINSA_7SwizzleILi3ELi4ELi3EEENSA_18smem_ptr_flag_bitsILi16EEENSX_INSB_IJNSB_IJSH_SD_EEENSB_IJNSC_ILi8EEENSC_ILi4EEEEEENSB_IJSD_NSC_ILi18EEEEEEEEENSB_IJNSB_IJSD_SY_EEENSB_IJSH_NSC_ILi512EEEEEENSB_IJSY_NSC_ILi2048EEEEEEEEEEEEEvEENS15_INSA_20SM90_TMA_LOAD_IM2COLENS17_IS19_S1B_NSX_INSB_IJNSB_IJSH_NSC_ILi2EEEEEES1F_S1H_EEENSB_IJNSB_IJSD_S1M_EEES1L_NSB_IJSY_NSC_ILi4096EEEEEEEEEEEEEvEEEENS_8epilogue10collective6detail29Sm90TmaWarpSpecializedAdapterINS25_15DefaultEpilogueISN_NSB_IJlNSB_IJSD_llEEESY_EEES2A_NS24_6thread17LinearCombinationISN_Li1EffLNS2B_9ScaleType4KindE0ELNS_15FloatRoundStyleE2ESN_EENS_4gemm15EpilogueDefaultEEEEEvvEEEEvNT_6ParamsE,@"STO_CUDA_ENTRY STV_DEFAULT"
_ZN7cutlass13device_kernelINS_4conv6kernel13ConvUniversalINS1_16ConvProblemShapeILNS1_8OperatorE2ELi2EEENS1_10collective14CollectiveConvINS1_46MainloopSm90TmaGmmaWarpSpecializedImplicitGemmILS5_2ELi18ELi2EN4cute5tupleIJNSA_1CILi1EEESD_SD_EEENS1_36KernelImplicitTmaWarpSpecializedSm90ELi1EEENSB_IJNSC_ILi64EEENSB_IJNSC_ILi128EEEEEENSB_IJNSC_ILi32EEEEEEEEENS_6half_tESN_NSA_8TiledMMAINSA_8MMA_AtomIJNSA_4SM904GMMA26MMA_64x128x16_F32F16F16_SSILNSR_5MajorE1ELST_1ELNSR_7ScaleInE1ELSU_1EEEEEENSA_6LayoutISE_NSB_IJNSC_ILi0EEESY_SY_EEEEENSB_IJNSA_10UnderscoreES11_S11_EEEEENS7_6detail26Sm90ImplicitGemmTileTraitsINSA_13SM90_TMA_LOADENSA_14ComposedLayoutINSA_7SwizzleILi3ELi4ELi3EEENSA_18smem_ptr_flag_bitsILi16EEENSX_INSB_IJNSB_IJSH_SD_EEENSB_IJNSC_ILi8EEENSC_ILi4EEEEEENSB_IJSD_NSC_ILi18EEEEEEEEENSB_IJNSB_IJSD_SY_EEENSB_IJSH_NSC_ILi512EEEEEENSB_IJSY_NSC_ILi2048EEEEEEEEEEEEEvEENS15_INSA_20SM90_TMA_LOAD_IM2COLENS17_IS19_S1B_NSX_INSB_IJNSB_IJSH_NSC_ILi2EEEEEES1F_S1H_EEENSB_IJNSB_IJSD_S1M_EEES1L_NSB_IJSY_NSC_ILi4096EEEEEEEEEEEEEvEEEENS_8epilogue10collective6detail29Sm90TmaWarpSpecializedAdapterINS25_15DefaultEpilogueISN_NSB_IJlNSB_IJSD_llEEESY_EEES2A_NS24_6thread17LinearCombinationISN_Li1EffLNS2B_9ScaleType4KindE0ELNS_15FloatRoundStyleE2ESN_EENS_4gemm15EpilogueDefaultEEEEEvvEEEEvNT_6ParamsE:
[----:B------:R-:W-:Y:S01]  /*0000*/  LDC R1, c[0x0][0x28] ;  /* 0x00000a00ff017b82 */ /* 0x000fe20000000800 */
[----:B------:R-:W0:Y:S01]  /*0010*/  S2R R12, SR_TID.X ;  /* 0x00000000000c7919 */ /* 0x000e220000002100 */
[----:B------:R-:W-:Y:S01]  /*0020*/  ELECT P0, URZ, PT ;  /* 0x00000000003f782f */ /* 0x000fe20003800000 */
[----:B------:R-:W-:Y:S01]  /*0030*/  BSSY B0, `(.L_x_0) ;  /* 0x000000f000007945 */ /* 0x000fe20003800000 */
[--C-:B0-----:R-:W-:Y:S02]  /*0040*/  SHF.R.U32.HI R0, RZ, 0x5, R12.reuse ;  /* 0x00000005ff007819 */ /* 0x101fe4000001160c */
[----:B------:R-:W-:-:S03]  /*0050*/  SHF.R.U32.HI R3, RZ, 0x7, R12 ;  /* 0x00000007ff037819 */ /* 0x000fc6000001160c */
[----:B------:R-:W0:Y:S04]  /*0060*/  SHFL.IDX PT, R2, R0, RZ, 0x1f ;  /* 0x00001fff00027589 */ /* 0x000e2800000e0000 */
[----:B------:R1:W2:Y:S01]  /*0070*/  SHFL.IDX PT, R10, R3, RZ, 0x1f ;  /* 0x00001fff030a7589 */ /* 0x0002a200000e0000 */
[----:B0-----:R-:W-:-:S13]  /*0080*/  ISETP.NE.OR P0, PT, R2, RZ, !P0 ;  /* 0x000000ff0200720c */ /* 0x001fda0004705670 */
[----:B-12---:R-:W-:Y:S05]  /*0090*/  @P0 BRA `(.L_x_1) ;  /* 0x0000000000200947 */ /* 0x006fea0003800000 */
[----:B------:R-:W-:Y:S02]  /*00a0*/  ULDC.64 UR4, c[0x0][0x198] ;  /* 0x0000660000047ab9 */ /* 0x000fe40000000a00 */
[----:B------:R-:W-:Y:S02]  /*00b0*/  UIADD3 UR6, UP0, UR4, 0xf0, URZ ;  /* 0x000000f004067890 */ /* 0x000fe4000ff1e03f */
[----:B------:R-:W-:Y:S02]  /*00c0*/  UIADD3 UR4, UP1, UR4, 0x1f0, URZ ;  /* 0x000001f004047890 */ /* 0x000fe4000ff3e03f */
[----:B------:R-:W-:Y:S02]  /*00d0*/  UIADD3.X UR7, URZ, UR5, URZ, UP0, !UPT ;  /* 0x000000053f077290 */ /* 0x000fe400087fe43f */
[----:B------:R-:W-:-:S07]  /*00e0*/  UIADD3.X UR5, URZ, UR5, URZ, UP1, !UPT ;  /* 0x000000053f057290 */ /* 0x000fce0008ffe43f */
[----:B------:R0:W-:Y:S02]  /*00f0*/  UTMACCTL.PF [UR6] ;  /* 0x00000000060079b9 */ /* 0x0001e40008040000 */
[----:B------:R0:W-:Y:S02]  /*0100*/  UTMACCTL.PF [UR4] ;  /* 0x00000000040079b9 */ /* 0x0001e40008040000 */
[----:B0-----:R-:W-:Y:S01]  /*0110*/  NOP ;  /* 0x0000000000007918 */ /* 0x001fe20000000000 */
.L_x_1:
[----:B------:R-:W-:Y:S05]  /*0120*/  BSYNC B0 ;  /* 0x0000000000007941 */ /* 0x000fea0003800000 */
.L_x_0:
[----:B------:R-:W0:Y:S01]  /*0130*/  SHFL.IDX PT, R0, R0, RZ, 0x1f ;  /* 0x00001fff00007589 */ /* 0x000e2200000e0000 */
[----:B------:R-:W-:-:S04]  /*0140*/  SHF.R.S32.HI R3, RZ, 0x1f, R2 ;  /* 0x0000001fff037819 */ /* 0x000fc80000011402 */
[----:B------:R-:W-:Y:S02]  /*0150*/  LEA.HI R3, R3, R2, RZ, 0x2 ;  /* 0x0000000203037211 */ /* 0x000fe400078f10ff */
[----:B0-----:R-:W-:-:S13]  /*0160*/  ISETP.NE.AND P0, PT, R0, RZ, PT ;  /* 0x000000ff0000720c */ /* 0x001fda0003f05270 */
[----:B------:R-:W-:Y:S05]  /*0170*/  @P0 BRA `(.L_x_2) ;  /* 0x0000000000d40947 */ /* 0x000fea0003800000 */
[----:B------:R-:W-:Y:S01]  /*0180*/  ELECT P0, URZ, PT ;  /* 0x00000000003f782f */ /* 0x000fe20003800000 */
[----:B------:R-:W-:-:S12]  /*0190*/  BSSY B0, `(.L_x_2) ;  /* 0x0000033000007945 */ /* 0x000fd80003800000 */
[----:B------:R-:W-:Y:S05]  /*01a0*/  @!P0 BRA `(.L_x_3) ;  /* 0x0000000000c48947 */ /* 0x000fea0003800000 */
[----:B------:R-:W0:Y:S01]  /*01b0*/  S2UR UR8, SR_CgaCtaId ;  /* 0x00000000000879c3 */ /* 0x000e220000008800 */
[----:B------:R-:W-:Y:S01]  /*01c0*/  UMOV UR4, 0x400 ;  /* 0x0000040000047882 */ /* 0x000fe20000000000 */
[----:B------:R-:W-:Y:S01]  /*01d0*/  UMOV UR5, 0x1 ;  /* 0x0000000100057882 */ /* 0x000fe20000000000 */
[----:B------:R-:W-:Y:S02]  /*01e0*/  UMOV UR6, 0x80 ;  /* 0x0000008000067882 */ /* 0x000fe40000000000 */
[----:B------:R-:W-:-:S04]  /*01f0*/  UIADD3 UR6, -UR6, 0x100000, URZ ;  /* 0x0010000006067890 */ /* 0x000fc8000fffe13f */
[----:B------:R-:W-:Y:S02]  /*0200*/  USHF.L.U32 UR7, UR6, 0xb, URZ ;  /* 0x0000000b06077899 */ /* 0x000fe4000800063f */
[----:B------:R-:W-:Y:S02]  /*0210*/  USHF.L.U32 UR6, UR6, 0x1, URZ ;  /* 0x0000000106067899 */ /* 0x000fe4000800063f */
[----:B0-----:R-:W-:Y:S02]  /*0220*/  ULEA UR8, UR8, UR4, 0x18 ;  /* 0x0000000408087291 */ /* 0x001fe4000f8ec03f */
[----:B------:R-:W-:-:S04]  /*0230*/  UIADD3 UR4, -UR5, 0x100000, URZ ;  /* 0x0010000005047890 */ /* 0x000fc8000fffe13f */
[----:B------:R-:W-:Y:S02]  /*0240*/  USHF.L.U32 UR5, UR4, 0xb, URZ ;  /* 0x0000000b04057899 */ /* 0x000fe4000800063f */
[----:B------:R-:W-:Y:S01]  /*0250*/  USHF.L.U32 UR4, UR4, 0x1, URZ ;  /* 0x0000000104047899 */ /* 0x000fe2000800063f */
[----:B------:R-:W0:Y:S11]  /*0260*/  FENCE.VIEW.ASYNC.S ;  /* 0x00000000000073c6 */ /* 0x000e360000000000 */
[----:B0-----:R0:W1:Y:S01]  /*0270*/  SYNCS.EXCH.64 URZ, [UR8+0x36000], UR4 ;  /* 0x03600004083f75b2 */ /* 0x0010620008000100 */
[----:B------:R0:W2:Y:S01]  /*0280*/  SYNCS.EXCH.64 URZ, [UR8+0x36090], UR6 ;  /* 0x03609006083f75b2 */ /* 0x0000a20008000100 */
[----:B------:R0:W3:Y:S01]  /*0290*/  SYNCS.EXCH.64 URZ, [UR8+0x36008], UR4 ;  /* 0x03600804083f75b2 */ /* 0x0000e20008000100 */
[----:B------:R0:W4:Y:S01]  /*02a0*/  SYNCS.EXCH.64 URZ, [UR8+0x36098], UR6 ;  /* 0x03609806083f75b2 */ /* 0x0001220008000100 */
[----:B------:R0:W0:Y:S01]  /*02b0*/  SYNCS.EXCH.64 URZ, [UR8+0x36010], UR4 ;  /* 0x03601004083f75b2 */ /* 0x0000220008000100 */
        /* <DEDUP_REMOVED lines=31> */
[----:B-1234-:R-:W-:Y:S01]  /*04b0*/  NOP ;  /* 0x0000000000007918 */ /* 0x01efe20000000000 */
.L_x_3:
[----:B0-----:R-:W-:Y:S05]  /*04c0*/  BSYNC B0 ;  /* 0x0000000000007941 */ /* 0x001fea0003800000 */
.L_x_2:
[----:B------:R-:W-:Y:S01]  /*04d0*/  ULDC.64 UR4, c[0x0][0x598] ;  /* 0x0001660000047ab9 */ /* 0x000fe20000000a00 */
[----:B------:R-:W-:Y:S01]  /*04e0*/  LOP3.LUT R3, R3, 0xfffffffc, RZ, 0xc0, !PT ;  /* 0xfffffffc03037812 */ /* 0x000fe200078ec0ff */
[----:B------:R-:W-:Y:S01]  /*04f0*/  NOP ;  /* 0x0000000000007918 */ /* 0x000fe20000000000 */
[----:B------:R-:W-:Y:S01]  /*0500*/  ISETP.NE.U32.AND P0, PT, RZ, UR4, PT ;  /* 0x00000004ff007c0c */ /* 0x000fe2000bf05070 */
[----:B------:R-:W-:Y:S01]  /*0510*/  NOP ;  /* 0x0000000000007918 */ /* 0x000fe20000000000 */
[----:B------:R-:W-:Y:S01]  /*0520*/  BAR.SYNC.DEFER_BLOCKING 0x0 ;  /* 0x0000000000007b1d */ /* 0x000fe20000010000 */
[----:B------:R-:W-:Y:S01]  /*0530*/  IMAD.IADD R3, R2, 0x1, -R3 ;  /* 0x0000000102037824 */ /* 0x000fe200078e0a03 */
[----:B------:R-:W-:Y:S02]  /*0540*/  ISETP.NE.AND.EX P0, PT, RZ, UR5, PT, P0 ;  /* 0x00000005ff007c0c */ /* 0x000fe4000bf05300 */
[C---:B------:R-:W-:Y:S02]  /*0550*/  ISETP.NE.AND P2, PT, R10.reuse, 0x1, PT ;  /* 0x000000010a00780c */ /* 0x040fe40003f45270 */
[----:B------:R-:W-:Y:S01]  /*0560*/  LOP3.LUT P1, RZ, R10, R3, RZ, 0xfc, !PT ;  /* 0x000000030aff7212 */ /* 0x000fe2000782fcff */
[----:B------:R-:W-:-:S03]  /*0570*/  ULDC.64 UR12, c[0x0][0x208] ;  /* 0x00008200000c7ab9 */ /* 0x000fc60000000a00 */
[----:B------:R-:W-:-:S04]  /*0580*/  SEL R2, RZ, 0x1, P1 ;  /* 0x00000001ff027807 */ /* 0x000fc80000800000 */
[----:B------:R-:W-:Y:S01]  /*0590*/  SEL R2, R2, 0x2, P2 ;  /* 0x0000000202027807 */ /* 0x000fe20001000000 */
[----:B------:R-:W-:Y:S06]  /*05a0*/  @!P0 BRA `(.L_x_4) ;  /* 0x00000000001c8947 */ /* 0x000fec0003800000 */
[----:B------:R-:W0:Y:S02]  /*05b0*/  LDC.64 R4, c[0x0][0x598] ;  /* 0x00016600ff047b82 */ /* 0x000e240000000a00 */
[----:B0-----:R-:W2:Y:S02]  /*05c0*/  LDG.E.64 R4, desc[UR12][R4.64] ;  /* 0x0000000c04047981 */ /* 0x001ea4000c1e1b00 */
[----:B--2---:R-:W-:-:S04]  /*05d0*/  ISETP.NE.U32.AND P0, PT, R4, RZ, PT ;  /* 0x000000ff0400720c */ /* 0x004fc80003f05070 */
[----:B------:R-:W-:-:S13]  /*05e0*/  ISETP.NE.AND.EX P0, PT, R5, RZ, PT, P0 ;  /* 0x000000ff0500720c */ /* 0x000fda0003f05300 */
[----:B------:R-:W-:Y:S05]  /*05f0*/  @!P0 BRA `(.L_x_4) ;  /* 0x0000000000088947 */ /* 0x000fea0003800000 */
[----:B------:R2:W5:Y:S01]  /*0600*/  LD.E R0, desc[UR12][R4.64] ;  /* 0x0000000c04007980 */ /* 0x000562000c101900 */
[----:B------:R-:W-:Y:S05]  /*0610*/  BRA `(.L_x_5) ;  /* 0x0000000000207947 */ /* 0x000fea0003800000 */
.L_x_4:
[----:B------:R-:W-:Y:S02]  /*0620*/  ULDC.64 UR4, c[0x0][0x588] ;  /* 0x0001620000047ab9 */ /* 0x000fe40000000a00 */
[----:B------:R-:W-:-:S04]  /*0630*/  ISETP.NE.U32.AND P0, PT, RZ, UR4, PT ;  /* 0x00000004ff007c0c */ /* 0x000fc8000bf05070 */
[----:B------:R-:W-:-:S13]  /*0640*/  ISETP.NE.AND.EX P0, PT, RZ, UR5, PT, P0 ;  /* 0x00000005ff007c0c */ /* 0x000fda000bf05300 */
[----:B------:R-:W-:Y:S05]  /*0650*/  @!P0 BRA `(.L_x_6) ;  /* 0x00000000000c8947 */ /* 0x000fea0003800000 */
[----:B------:R-:W0:Y:S02]  /*0660*/  LDC.64 R4, c[0x0][0x588] ;  /* 0x00016200ff047b82 */ /* 0x000e240000000a00 */
[----:B0-----:R0:W5:Y:S01]  /*0670*/  LDG.E R0, desc[UR12][R4.64] ;  /* 0x0000000c04007981 */ /* 0x001162000c1e1900 */
[----:B------:R-:W-:Y:S05]  /*0680*/  BRA `(.L_x_5) ;  /* 0x0000000000047947 */ /* 0x000fea0003800000 */
.L_x_6:
[----:B------:R-:W1:Y:S02]  /*0690*/  LDC R0, c[0x0][0x580] ;  /* 0x00016000ff007b82 */ /* 0x000e640000000800 */
.L_x_5:
[----:B------:R-:W-:Y:S02]  /*06a0*/  ULDC.64 UR4, c[0x0][0x5a0] ;  /* 0x0001680000047ab9 */ /* 0x000fe40000000a00 */
[----:B------:R-:W-:-:S04]  /*06b0*/  ISETP.NE.U32.AND P0, PT, RZ, UR4, PT ;  /* 0x00000004ff007c0c */ /* 0x000fc8000bf05070 */
[----:B------:R-:W-:-:S13]  /*06c0*/  ISETP.NE.AND.EX P0, PT, RZ, UR5, PT, P0 ;  /* 0x00000005ff007c0c */ /* 0x000fda000bf05300 */
[----:B------:R-:W-:Y:S05]  /*06d0*/  @!P0 BRA `(.L_x_7) ;  /* 0x00000000001c8947 */ /* 0x000fea0003800000 */
[----:B0-2---:R-:W0:Y:S02]  /*06e0*/  LDC.64 R4, c[0x0][0x5a0] ;  /* 0x00016800ff047b82 */ /* 0x005e240000000a00 */
[----:B0-----:R-:W2:Y:S02]  /*06f0*/  LDG.E.64 R4, desc[UR12][R4.64] ;  /* 0x0000000c04047981 */ /* 0x001ea4000c1e1b00 */
[----:B--2---:R-:W-:-:S04]  /*0700*/  ISETP.NE.U32.AND P0, PT, R4, RZ, PT ;  /* 0x000000ff0400720c */ /* 0x004fc80003f05070 */
[----:B------:R-:W-:-:S13]  /*0710*/  ISETP.NE.AND.EX P0, PT, R5, RZ, PT, P0 ;  /* 0x000000ff0500720c */ /* 0x000fda0003f05300 */
[----:B------:R-:W-:Y:S05]  /*0720*/  @!P0 BRA `(.L_x_7) ;  /* 0x0000000000088947 */ /* 0x000fea0003800000 */
[----:B------:R0:W5:Y:S01]  /*0730*/  LD.E R6, desc[UR12][R4.64] ;  /* 0x0000000c04067980 */ /* 0x000162000c101900 */
[----:B------:R-:W-:Y:S05]  /*0740*/  BRA `(.L_x_8) ;  /* 0x0000000000207947 */ /* 0x000fea0003800000 */
.L_x_7:
[----:B------:R-:W-:Y:S02]  /*0750*/  ULDC.64 UR4, c[0x0][0x590] ;  /* 0x0001640000047ab9 */ /* 0x000fe40000000a00 */
[----:B------:R-:W-:-:S04]  /*0760*/  ISETP.NE.U32.AND P0, PT, RZ, UR4, PT ;  /* 0x00000004ff007c0c */ /* 0x000fc8000bf05070 */
[----:B------:R-:W-:-:S13]  /*0770*/  ISETP.NE.AND.EX P0, PT, RZ, UR5, PT, P0 ;  /* 0x00000005ff007c0c */ /* 0x000fda000bf05300 */
[----:B------:R-:W-:Y:S05]  /*0780*/  @!P0 BRA `(.L_x_9) ;  /* 0x00000000000c8947 */ /* 0x000fea0003800000 */
[----:B------:R-:W3:Y:S02]  /*0790*/  LDC.64 R6, c[0x0][0x590] ;  /* 0x00016400ff067b82 */ /* 0x000ee40000000a00 */
[----:B---3--:R4:W5:Y:S01]  /*07a0*/  LDG.E R6, desc[UR12][R6.64] ;  /* 0x0000000c06067981 */ /* 0x008962000c1e1900 */
[----:B------:R-:W-:Y:S05]  /*07b0*/  BRA `(.L_x_8) ;  /* 0x0000000000047947 */ /* 0x000fea0003800000 */
.L_x_9:
[----:B------:R-:W3:Y:S02]  /*07c0*/  LDC R6, c[0x0][0x584] ;  /* 0x00016100ff067b82 */ /* 0x000ee40000000800 */
.L_x_8:
[----:B0-2---:R-:W0:Y:S01]  /*07d0*/  LDC R4, c[0x0][0x4c0] ;  /* 0x00013000ff047b82 */ /* 0x005e220000000800 */
[----:B------:R-:W2:Y:S07]  /*07e0*/  S2R R14, SR_CTAID.Y ;  /* 0x00000000000e7919 */ /* 0x000eae0000002600 */
[----:B------:R-:W1:Y:S01]  /*07f0*/  LDC R15, c[0x0][0x4c4] ;  /* 0x00013100ff0f7b82 */ /* 0x000e620000000800 */
[----:B0-----:R-:W-:-:S05]  /*0800*/  VIADD R4, R4, 0x7f ;  /* 0x0000007f04047836 */ /* 0x001fca0000000000 */
[----:B------:R-:W-:Y:S02]  /*0810*/  SHF.R.S32.HI R5, RZ, 0x1f, R4 ;  /* 0x0000001fff057819 */ /* 0x000fe40000011404 */
[----:B-1----:R-:W-:Y:S02]  /*0820*/  IABS R13, R15 ;  /* 0x0000000f000d7213 */ /* 0x002fe40000000000 */
[----:B------:R-:W-:-:S04]  /*0830*/  LEA.HI R5, R5, R4, RZ, 0x7 ;  /* 0x0000000405057211 */ /* 0x000fc800078f38ff */
[----:B----4-:R-:W-:-:S04]  /*0840*/  SHF.R.S32.HI R7, RZ, 0x7, R5 ;  /* 0x00000007ff077819 */ /* 0x010fc80000011405 */
[-C--:B------:R-:W-:Y:S02]  /*0850*/  IABS R16, R7.reuse ;  /* 0x0000000700107213 */ /* 0x080fe40000000000 */
[----:B------:R-:W-:Y:S02]  /*0860*/  IABS R11, R7 ;  /* 0x00000007000b7213 */ /* 0x000fe40000000000 */
[----:B------:R-:W0:Y:S03]  /*0870*/  I2F.RP R8, R16 ;  /* 0x0000001000087306 */ /* 0x000e260000209400 */
[----:B------:R-:W-:-:S05]  /*0880*/  IMAD.MOV R11, RZ, RZ, -R11 ;  /* 0x000000ffff0b7224 */ /* 0x000fca00078e0a0b */
[----:B0-----:R-:W0:Y:S02]  /*0890*/  MUFU.RCP R8, R8 ;  /* 0x0000000800087308 */ /* 0x001e240000001000 */
[----:B0-----:R-:W-:Y:S01]  /*08a0*/  VIADD R4, R8, 0xffffffe ;  /* 0x0ffffffe08047836 */ /* 0x001fe20000000000 */
[----:B--2---:R-:W-:-:S05]  /*08b0*/  IABS R8, R14 ;  /* 0x0000000e00087213 */ /* 0x004fca0000000000 */
[----:B------:R0:W1:Y:S02]  /*08c0*/  F2I.FTZ.U32.TRUNC.NTZ R5, R4 ;  /* 0x0000000400057305 */ /* 0x000064000021f000 */
[----:B0-----:R-:W-:Y:S02]  /*08d0*/  IMAD.MOV.U32 R4, RZ, RZ, RZ ;  /* 0x000000ffff047224 */ /* 0x001fe400078e00ff */
[----:B-1----:R-:W-:-:S04]  /*08e0*/  IMAD.MOV R9, RZ, RZ, -R5 ;  /* 0x000000ffff097224 */ /* 0x002fc800078e0a05 */
[----:B------:R-:W-:-:S04]  /*08f0*/  IMAD R9, R9, R16, RZ ;  /* 0x0000001009097224 */ /* 0x000fc800078e02ff */
[----:B------:R-:W-:Y:S02]  /*0900*/  IMAD.HI.U32 R5, R5, R9, R4 ;  /* 0x0000000905057227 */ /* 0x000fe400078e0004 */
[----:B------:R-:W0:Y:S04]  /*0910*/  I2F.RP R9, R13 ;  /* 0x0000000d00097306 */ /* 0x000e280000209400 */
[----:B------:R-:W-:-:S04]  /*0920*/  IMAD.HI.U32 R4, R5, R8, RZ ;  /* 0x0000000805047227 */ /* 0x000fc800078e00ff */
[----:B------:R-:W-:Y:S01]  /*0930*/  IMAD R5, R4, R11, R8 ;  /* 0x0000000b04057224 */ /* 0x000fe200078e0208 */
[----:B------:R-:W-:-:S04]  /*0940*/  LOP3.LUT R8, R14, R7, RZ, 0x3c, !PT ;  /* 0x000000070e087212 */ /* 0x000fc800078e3cff */
[----:B------:R-:W-:Y:S01]  /*0950*/  ISETP.GT.U32.AND P1, PT, R16, R5, PT ;  /* 0x000000051000720c */ /* 0x000fe20003f24070 */
[----:B0-----:R-:W0:Y:S01]  /*0960*/  MUFU.RCP R9, R9 ;  /* 0x0000000900097308 */ /* 0x001e220000001000 */
[----:B------:R-:W-:-:S11]  /*0970*/  ISETP.GE.AND P2, PT, R8, RZ, PT ;  /* 0x000000ff0800720c */ /* 0x000fd60003f46270 */
[----:B------:R-:W-:Y:S02]  /*0980*/  @!P1 IMAD.IADD R5, R5, 0x1, -R16 ;  /* 0x0000000105059824 */ /* 0x000fe400078e0a10 */
[----:B------:R-:W-:Y:S01]  /*0990*/  @!P1 VIADD R4, R4, 0x1 ;  /* 0x0000000104049836 */ /* 0x000fe20000000000 */
[----:B------:R-:W-:Y:S02]  /*09a0*/  ISETP.NE.AND P1, PT, R7, RZ, PT ;  /* 0x000000ff0700720c */ /* 0x000fe40003f25270 */
[----:B------:R-:W-:Y:S01]  /*09b0*/  ISETP.GE.U32.AND P0, PT, R5, R16, PT ;  /* 0x000000100500720c */ /* 0x000fe20003f06070 */
[----:B0-----:R-:W-:-:S04]  /*09c0*/  VIADD R11, R9, 0xffffffe ;  /* 0x0ffffffe090b7836 */ /* 0x001fc80000000000 */
[----:B------:R0:W1:Y:S08]  /*09d0*/  F2I.FTZ.U32.TRUNC.NTZ R5, R11 ;  /* 0x0000000b00057305 */ /* 0x000070000021f000 */
[----:B------:R-:W-:Y:S01]  /*09e0*/  @P0 VIADD R4, R4, 0x1 ;  /* 0x0000000104040836 */ /* 0x000fe20000000000 */
[----:B0-----:R-:W0:Y:S03]  /*09f0*/  LDC R11, c[0x0][0x290] ;  /* 0x0000a400ff0b7b82 */ /* 0x001e260000000800 */
[----:B------:R-:W-:-:S02]  /*0a00*/  IMAD.MOV.U32 R18, RZ, RZ, R4 ;  /* 0x000000ffff127224 */ /* 0x000fc400078e0004 */
[----:B-1----:R-:W-:Y:S02]  /*0a10*/  IMAD.MOV R4, RZ, RZ, -R5 ;  /* 0x000000ffff047224 */ /* 0x002fe400078e0a05 */
[----:B------:R-:W-:Y:S01]  /*0a20*/  @!P2 IMAD.MOV R18, RZ, RZ, -R18 ;  /* 0x000000ffff12a224 */ /* 0x000fe200078e0a12 */
[----:B------:R-:W-:Y:S01]  /*0a30*/  @!P1 LOP3.LUT R18, RZ, R7, RZ, 0x33, !PT ;  /* 0x00000007ff129212 */ /* 0x000fe200078e33ff */
[----:B------:R-:W-:Y:S02]  /*0a40*/  IMAD R9, R4, R13, RZ ;  /* 0x0000000d04097224 */ /* 0x000fe400078e02ff */
[----:B------:R-:W-:Y:S01]  /*0a50*/  IMAD.MOV.U32 R4, RZ, RZ, RZ ;  /* 0x000000ffff047224 */ /* 0x000fe200078e00ff */
[----:B------:R-:W-:-:S03]  /*0a60*/  IABS R8, R18 ;  /* 0x0000001200087213 */ /* 0x000fc60000000000 */
[----:B------:R-:W-:-:S04]  /*0a70*/  IMAD.HI.U32 R4, R5, R9, R4 ;  /* 0x0000000905047227 */ /* 0x000fc800078e0004 */
[----:B------:R-:W-:Y:S02]  /*0a80*/  IMAD.MOV.U32 R5, RZ, RZ, R8 ;  /* 0x000000ffff057224 */ /* 0x000fe400078e0008 */
[----:B------:R-:W-:Y:S02]  /*0a90*/  IMAD.MOV R9, RZ, RZ, -R18 ;  /* 0x000000ffff097224 */ /* 0x000fe400078e0a12 */
[----:B------:R-:W-:-:S04]  /*0aa0*/  IMAD.HI.U32 R8, R4, R5, RZ ;  /* 0x0000000504087227 */ /* 0x000fc800078e00ff */
[----:B------:R-:W-:Y:S02]  /*0ab0*/  IMAD.MOV R4, RZ, RZ, -R8 ;  /* 0x000000ffff047224 */ /* 0x000fe400078e0a08 */
[----:B------:R-:W-:Y:S02]  /*0ac0*/  IMAD R7, R7, R9, R14 ;  /* 0x0000000907077224 */ /* 0x000fe400078e020e */
[----:B------:R-:W-:-:S05]  /*0ad0*/  IMAD R4, R13, R4, R5 ;  /* 0x000000040d047224 */ /* 0x000fca00078e0205 */
[----:B------:R-:W-:-:S13]  /*0ae0*/  ISETP.GT.U32.AND P1, PT, R13, R4, PT ;  /* 0x000000040d00720c */ /* 0x000fda0003f24070 */
[----:B------:R-:W-:Y:S02]  /*0af0*/  @!P1 IMAD.IADD R4, R4, 0x1, -R13 ;  /* 0x0000000104049824 */ /* 0x000fe400078e0a0d */
[----:B------:R-:W-:Y:S01]  /*0b00*/  @!P1 VIADD R8, R8, 0x1 ;  /* 0x0000000108089836 */ /* 0x000fe20000000000 */
[----:B------:R-:W-:Y:S02]  /*0b10*/  ISETP.NE.AND P1, PT, R15, RZ, PT ;  /* 0x000000ff0f00720c */ /* 0x000fe40003f25270 */
[----:B------:R-:W-:Y:S02]  /*0b20*/  ISETP.GE.U32.AND P0, PT, R4, R13, PT ;  /* 0x0000000d0400720c */ /* 0x000fe40003f06070 */
[----:B------:R-:W-:-:S04]  /*0b30*/  LOP3.LUT R4, R18, R15, RZ, 0x3c, !PT ;  /* 0x0000000f12047212 */ /* 0x000fc800078e3cff */
[----:B------:R-:W-:Y:S01]  /*0b40*/  ISETP.GE.AND P2, PT, R4, RZ, PT ;  /* 0x000000ff0400720c */ /* 0x000fe20003f46270 */
[----:B0-----:R-:W-:-:S05]  /*0b50*/  VIADD R4, R11, 0x1f ;  /* 0x0000001f0b047836 */ /* 0x001fca0000000000 */
[----:B------:R-:W-:Y:S01]  /*0b60*/  SHF.R.S32.HI R5, RZ, 0x1f, R4 ;  /* 0x0000001fff057819 */ /* 0x000fe20000011404 */
[----:B------:R-:W-:Y:S01]  /*0b70*/  @P0 VIADD R8, R8, 0x1 ;  /* 0x0000000108080836 */ /* 0x000fe20000000000 */
[----:B------:R-:W-:Y:S02]  /*0b80*/  ISETP.NE.AND P0, PT, R10, RZ, PT ;  /* 0x000000ff0a00720c */ /* 0x000fe40003f05270 */
[----:B------:R-:W-:-:S03]  /*0b90*/  LEA.HI R5, R5, R4, RZ, 0x5 ;  /* 0x0000000405057211 */ /* 0x000fc600078f28ff */
[----:B------:R-:W-:Y:S01]  /*0ba0*/  @!P2 IMAD.MOV R8, RZ, RZ, -R8 ;  /* 0x000000ffff08a224 */ /* 0x000fe200078e0a08 */
[----:B------:R-:W-:Y:S02]  /*0bb0*/  @!P1 LOP3.LUT R8, RZ, R15, RZ, 0x33, !PT ;  /* 0x0000000fff089212 */ /* 0x000fe400078e33ff */
[----:B------:R-:W-:-:S03]  /*0bc0*/  SHF.R.S32.HI R14, RZ, 0x5, R5 ;  /* 0x00000005ff0e7819 */ /* 0x000fc60000011405 */
[----:B------:R-:W-:-:S04]  /*0bd0*/  IMAD.MOV R16, RZ, RZ, -R8 ;  /* 0x000000ffff107224 */ /* 0x000fc800078e0a08 */
[----:B------:R-:W-:Y:S01]  /*0be0*/  IMAD R15, R15, R16, R18 ;  /* 0x000000100f0f7224 */ /* 0x000fe200078e0212 */
[----:B------:R-:W-:Y:S06]  /*0bf0*/  @!P0 BRA `(.L_x_10) ;  /* 0x0000005000188947 */ /* 0x000fec0003800000 */
[----:B------:R-:W-:-:S13]  /*0c00*/  ISETP.NE.AND P0, PT, R10, 0x1, PT ;  /* 0x000000010a00780c */ /* 0x000fda0003f05270 */
[----:B------:R-:W-:Y:S05]  /*0c10*/  @P0 EXIT ;  /* 0x000000000000094d */ /* 0x000fea0003800000 */
[----:B------:R-:W-:Y:S01]  /*0c20*/  ISETP.GE.AND P0, PT, R11, 0x1, PT ;  /* 0x000000010b00780c */ /* 0x000fe20003f06270 */
[----:B------:R-:W-:Y:S01]  /*0c30*/  UMOV UR4, URZ ;  /* 0x0000003f00047c82 */ /* 0x000fe20008000000 */
[----:B------:R-:W-:Y:S02]  /*0c40*/  CS2R R86, SRZ ;  /* 0x0000000000567805 */ /* 0x000fe4000001ff00 */
[----:B------:R-:W-:Y:S02]  /*0c50*/  CS2R R24, SRZ ;  /* 0x0000000000187805 */ /* 0x000fe4000001ff00 */
[----:B------:R-:W-:Y:S02]  /*0c60*/  CS2R R26, SRZ ;  /* 0x00000000001a7805 */ /* 0x000fe4000001ff00 */
[----:B------:R-:W-:Y:S02]  /*0c70*/  CS2R R28, SRZ ;  /* 0x00000000001c7805 */ /* 0x000fe4000001ff00 */
[----:B------:R-:W-:-:S02]  /*0c80*/  CS2R R30, SRZ ;  /* 0x00000000001e7805 */ /* 0x000fc4000001ff00 */
[----:B------:R-:W-:Y:S02]  /*0c90*/  CS2R R32, SRZ ;  /* 0x0000000000207805 */ /* 0x000fe4000001ff00 */
        /* <DEDUP_REMOVED lines=25> */
[----:B------:R-:W-:Y:S01]  /*0e30*/  CS2R R84, SRZ ;  /* 0x0000000000547805 */ /* 0x000fe2000001ff00 */
[----:B------:R-:W-:Y:S06]  /*0e40*/  @!P0 BRA `(.L_x_11) ;  /* 0x0000000000748947 */ /* 0x000fec0003800000 */
[----:B------:R-:W-:-:S04]  /*0e50*/  LOP3.LUT R3, R2, 0x1, RZ, 0xfc, !PT ;  /* 0x0000000102037812 */ /* 0x000fc800078efcff */
[----:B------:R-:W-:-:S13]  /*0e60*/  ISETP.NE.AND P0, PT, R3, 0x3, PT ;  /* 0x000000030300780c */ /* 0x000fda0003f05270 */
[----:B------:R-:W-:Y:S05]  /*0e70*/  @!P0 BRA `(.L_x_12) ;  /* 0x0000000000048947 */ /* 0x000fea0003800000 */
[----:B------:R-:W-:Y:S01]  /*0e80*/  BPT.TRAP 0x1 ;  /* 0x000000040000795c */ /* 0x000fe20000300000 */
.L_x_12:
[----:B------:R-:W0:Y:S01]  /*0e90*/  S2UR UR5, SR_CgaCtaId ;  /* 0x00000000000579c3 */ /* 0x000e220000008800 */
[----:B------:R-:W-:Y:S01]  /*0ea0*/  SHF.L.U32 R3, RZ, 0x1f, RZ ;  /* 0x0000001fff037819 */ /* 0x000fe200000006ff */
[----:B------:R-:W-:Y:S02]  /*0eb0*/  UMOV UR4, 0x400 ;  /* 0x0000040000047882 */ /* 0x000fe40000000000 */
[----:B0-----:R-:W-:-:S12]  /*0ec0*/  ULEA UR6, UR5, UR4, 0x18 ;  /* 0x0000000405067291 */ /* 0x001fd8000f8ec03f */
.L_x_13:
[----:B0-----:R-:W-:-:S04]  /*0ed0*/  IMAD.U32 R4, RZ, RZ, UR6 ;  /* 0x00000006ff047e24 */ /* 0x001fc8000f8e00ff */
[----:B------:R0:W1:Y:S03]  /*0ee0*/  SYNCS.PHASECHK.TRANS64.TRYWAIT P0, [R4+URZ+0x36000], R3 ;  /* 0x03600003040075a7 */ /* 0x000066000800017f */
[----:B-1----:R-:W-:Y:S05]  /*0ef0*/  @!P0 NANOSLEEP.SYNCS 0x989680 ;  /* 0x009896800000895d */ /* 0x002fea0003900000 */
[----:B------:R-:W1:Y:S02]  /*0f00*/  @!P0 SYNCS.PHASECHK.TRANS64 P0, [R4+URZ+0x36000], R3 ;  /* 0x03600003040085a7 */ /* 0x000e64000800007f */
[----:B-1----:R-:W-:Y:S05]  /*0f10*/  @!P0 BRA `(.L_x_13) ;  /* 0xfffffffc00ec8947 */ /* 0x002fea000383ffff */
[----:B------:R-:W-:Y:S01]  /*0f20*/  UIADD3 UR4, UR6, 0x12000, URZ ;  /* 0x0001200006047890 */ /* 0x000fe2000fffe03f */
[----:B------:R-:W-:Y:S01]  /*0f30*/  WARPGROUP.ARRIVE ;  /* 0x00000000000079c5 */ /* 0x000fe20000000000 */
[----:B------:R-:W-:Y:S02]  /*0f40*/  UMOV UR7, 0x40000040 ;  /* 0x4000004000077882 */ /* 0x000fe40000000000 */
[----:B------:R-:W-:Y:S02]  /*0f50*/  USHF.R.U32.HI UR5, URZ, 0x4, UR4 ;  /* 0x000000043f057899 */ /* 0x000fe40008011604 */
[----:B------:R-:W-:Y:S02]  /*0f60*/  USHF.R.U32.HI UR4, URZ, 0x4, UR6 ;  /* 0x000000043f047899 */ /* 0x000fe40008011606 */
[----:B------:R-:W-:Y:S02]  /*0f70*/  ULOP3.LUT UR5, UR5, 0x3fff, URZ, 0xc0, !UPT ;  /* 0x00003fff05057892 */ /* 0x000fe4000f8ec03f */
[----:B------:R-:W-:-:S02]  /*0f80*/  ULOP3.LUT UR4, UR4, 0x3fff, URZ, 0xc0, !UPT ;  /* 0x00003fff04047892 */ /* 0x000fc4000f8ec03f */
[----:B------:R-:W-:-:S03]  /*0f90*/  ULOP3.LUT UR6, UR5, 0x1000000, URZ, 0xfc, !UPT ;  /* 0x0100000005067892 */ /* 0x000fc6000f8efc3f */
[----:B------:R-:W-:-:S06]  /*0fa0*/  UMOV UR5, 0x40000040 ;  /* 0x4000004000057882 */ /* 0x000fcc0000000000 */
[----:B------:R-:W-:Y:S01]  /*0fb0*/  HGMMA.64x128x16.F32 R24, gdesc[UR4].tnspA.tnspB, RZ, !UPT ;  /* 0x61e00000041879f0 */ /* 0x000fe2000c7008ff */
[----:B------:R-:W-:Y:S02]  /*0fc0*/  UIADD3 UR4, UR4, 0x80, URZ ;  /* 0x0000008004047890 */ /* 0x000fe4000fffe03f */
[----:B------:R-:W-:Y:S01]  /*0fd0*/  UIADD3 UR6, UR6, 0x80, URZ ;  /* 0x0000008006067890 */ /* 0x000fe2000fffe03f */
[----:B------:R-:W-:Y:S01]  /*0fe0*/  UMOV UR5, 0x40000040 ;  /* 0x4000004000057882 */ /* 0x000fe20000000000 */
[----:B------:R-:W-:-:S07]  /*0ff0*/  UMOV UR7, 0x40000040 ;  /* 0x4000004000077882 */ /* 0x000fce0000000000 */
[----:B------:R-:W-:Y:S01]  /*1000*/  HGMMA.64x128x16.F32 R24, gdesc[UR4].tnspA.tnspB, R24, gsb0 ;  /* 0x61e00000041879f0 */ /* 0x000fe20008000818 */
[----:B------:R-:W-:-:S05]  /*1010*/  UMOV UR4, 0x1 ;  /* 0x0000000100047882 */ /* 0x000fca0000000000 */
.L_x_11:
[----:B0-----:R-:W-:-:S05]  /*1020*/  VIMNMX R3, R14, 0x1, PT ;  /* 0x000000010e037848 */ /* 0x001fca0003fe0100 */
[----:B------:R-:W-:-:S05]  /*1030*/  IMAD.IADD R3, R14, 0x1, -R3 ;  /* 0x000000010e037824 */ /* 0x000fca00078e0a03 */
[----:B------:R-:W-:-:S13]  /*1040*/  ISETP.GE.AND P0, PT, R3, 0x1, PT ;  /* 0x000000010300780c */ /* 0x000fda0003f06270 */
[----:B------:R-:W-:Y:S05]  /*1050*/  @!P0 BRA `(.L_x_14) ;  /* 0x0000000000e48947 */ /* 0x000fea0003800000 */
[----:B------:R-:W0:Y:S01]  /*1060*/  S2UR UR6, SR_CgaCtaId ;  /* 0x00000000000679c3 */ /* 0x000e220000008800 */
[----:B------:R-:W-:Y:S01]  /*1070*/  UMOV UR5, 0x400 ;  /* 0x0000040000057882 */ /* 0x000fe20000000000 */
[----:B------:R-:W-:Y:S01]  /*1080*/  LOP3.LUT R11, R2, 0x1, RZ, 0xfc, !PT ;  /* 0x00000001020b7812 */ /* 0x000fe200078efcff */
[----:B------:R-:W-:Y:S01]  /*1090*/  IMAD.MOV.U32 R9, RZ, RZ, RZ ;  /* 0x000000ffff097224 */ /* 0x000fe200078e00ff */
[----:B------:R-:W-:Y:S01]  /*10a0*/  UISETP.NE.U32.AND UP0, UPT, UR4, URZ, UPT ;  /* 0x0000003f0400728c */ /* 0x000fe2000bf05070 */
[----:B------:R-:W-:Y:S01]  /*10b0*/  IMAD.MOV.U32 R4, RZ, RZ, R3 ;  /* 0x000000ffff047224 */ /* 0x000fe200078e0003 */
[----:B0-----:R-:W-:-:S04]  /*10c0*/  ULEA UR7, UR6, UR5, 0x18 ;  /* 0x0000000506077291 */ /* 0x001fc8000f8ec03f */
[----:B------:R-:W-:-:S04]  /*10d0*/  UIADD3 UR5, UR7, 0x12000, URZ ;  /* 0x0001200007057890 */ /* 0x000fc8000fffe03f */
[----:B------:R-:W-:Y:S02]  /*10e0*/  USHF.R.U32.HI UR6, URZ, 0x4, UR5 ;  /* 0x000000043f067899 */ /* 0x000fe40008011605 */
[----:B------:R-:W-:Y:S02]  /*10f0*/  USHF.R.U32.HI UR5, URZ, 0x4, UR7 ;  /* 0x000000043f057899 */ /* 0x000fe40008011607 */
[----:B------:R-:W-:Y:S02]  /*1100*/  ULOP3.LUT UR6, UR6, 0x3fff, URZ, 0xc0, !UPT ;  /* 0x00003fff06067892 */ /* 0x000fe4000f8ec03f */
[----:B------:R-:W-:Y:S02]  /*1110*/  ULOP3.LUT UR14, UR5, 0x3fff, URZ, 0xc0, !UPT ;  /* 0x00003fff050e7892 */ /* 0x000fe4000f8ec03f */
[----:B------:R-:W-:Y:S01]  /*1120*/  ULOP3.LUT UR15, UR6, 0x1000000, URZ, 0xfc, !UPT ;  /* 0x01000000060f7892 */ /* 0x000fe2000f8efc3f */
[----:B------:R-:W-:-:S11]  /*1130*/  UMOV UR5, URZ ;  /* 0x0000003f00057c82 */ /* 0x000fd60008000000 */
.L_x_19:
[----:B------:R-:W-:-:S13]  /*1140*/  ISETP.NE.AND P1, PT, R11, 0x3, PT ;  /* 0x000000030b00780c */ /* 0x000fda0003f25270 */
[----:B0-----:R-:W-:Y:S05]  /*1150*/  @!P1 BRA `(.L_x_15) ;  /* 0x0000000000049947 */ /* 0x001fea0003800000 */
[----:B------:R-:W-:Y:S01]  /*1160*/  BPT.TRAP 0x1 ;  /* 0x000000040000795c */ /* 0x000fe20000300000 */
.L_x_15:
[----:B------:R-:W-:Y:S01]  /*1170*/  SHF.L.U32 R5, R9, 0x1f, RZ ;  /* 0x0000001f09057819 */ /* 0x000fe200000006ff */
[----:B------:R-:W-:-:S12]  /*1180*/  ULEA UR6, UR4, UR7, 0x3 ;  /* 0x0000000704067291 */ /* 0x000fd8000f8e183f */
.L_x_16:
[----:B0-----:R-:W-:-:S04]  /*1190*/  IMAD.U32 R10, RZ, RZ, UR6 ;  /* 0x00000006ff0a7e24 */ /* 0x001fc8000f8e00ff */
[----:B------:R0:W1:Y:S03]  /*11a0*/  SYNCS.PHASECHK.TRANS64.TRYWAIT P0, [R10+URZ+0x36000], R5 ;  /* 0x036000050a0075a7 */ /* 0x000066000800017f */
[----:B-1----:R-:W-:Y:S05]  /*11b0*/  @!P0 NANOSLEEP.SYNCS 0x989680 ;  /* 0x009896800000895d */ /* 0x002fea0003900000 */
[----:B------:R-:W1:Y:S02]  /*11c0*/  @!P0 SYNCS.PHASECHK.TRANS64 P0, [R10+URZ+0x36000], R5 ;  /* 0x036000050a0085a7 */ /* 0x000e64000800007f */
[----:B-1----:R-:W-:Y:S05]  /*11d0*/  @!P0 BRA `(.L_x_16) ;  /* 0xfffffffc00ec8947 */ /* 0x002fea000383ffff */
[----:B------:R-:W-:Y:S01]  /*11e0*/  ULEA UR8, UR4, UR14, 0x8 ;  /* 0x0000000e04087291 */ /* 0x000fe2000f8e403f */
[----:B------:R-:W-:Y:S01]  /*11f0*/  WARPGROUP.ARRIVE ;  /* 0x00000000000079c5 */ /* 0x000fe20000000000 */
[----:B------:R-:W-:Y:S01]  /*1200*/  ULEA UR10, UR4, UR15, 0x9 ;  /* 0x0000000f040a7291 */ /* 0x000fe2000f8e483f */
[----:B------:R-:W-:Y:S01]  /*1210*/  UMOV UR9, 0x40000040 ;  /* 0x4000004000097882 */ /* 0x000fe20000000000 */
[----:B------:R-:W-:-:S07]  /*1220*/  UMOV UR11, 0x40000040 ;  /* 0x40000040000b7882 */ /* 0x000fce0000000000 */
[----:B------:R-:W-:Y:S01]  /*1230*/  HGMMA.64x128x16.F32 R24, gdesc[UR8].tnspA.tnspB, R24, UP0 ;  /* 0x61e00000081879f0 */ /* 0x000fe2000bf00818 */
[----:B------:R-:W-:Y:S02]  /*1240*/  UIADD3 UR8, UR8, 0x80, URZ ;  /* 0x0000008008087890 */ /* 0x000fe4000fffe03f */
[----:B------:R-:W-:Y:S01]  /*1250*/  UIADD3 UR10, UR10, 0x80, URZ ;  /* 0x000000800a0a7890 */ /* 0x000fe2000fffe03f */
[----:B------:R-:W-:Y:S01]  /*1260*/  UMOV UR9, 0x40000040 ;  /* 0x4000004000097882 */ /* 0x000fe20000000000 */
[----:B------:R-:W-:-:S07]  /*1270*/  UMOV UR11, 0x40000040 ;  /* 0x40000040000b7882 */ /* 0x000fce0000000000 */
[----:B------:R-:W-:Y:S03]  /*1280*/  HGMMA.64x128x16.F32 R24, gdesc[UR8].tnspA.tnspB, R24, gsb0 ;  /* 0x61e00000081879f0 */ /* 0x000fe60008000818 */
[----:B------:R-:W-:Y:S02]  /*1290*/  WARPGROUP.DEPBAR.LE gsb0, 0x1 ;  /* 0x00008000000079c5 */ /* 0x000fe40000010100 */
[----:B------:R-:W-:Y:S05]  /*12a0*/  @!P1 BRA `(.L_x_17) ;  /* 0x0000000000049947 */ /* 0x000fea0003800000 */
[----:B------:R-:W-:Y:S01]  /*12b0*/  BPT.TRAP 0x1 ;  /* 0x000000040000795c */ /* 0x000fe20000300000 */
.L_x_17:
[----:B------:R-:W-:Y:S01]  /*12c0*/  ULEA UR6, UR5, UR7, 0x3 ;  /* 0x0000000705067291 */ /* 0x000fe2000f8e183f */
[----:B------:R-:W-:-:S03]  /*12d0*/  ISETP.GT.U32.AND P0, PT, R2, 0x1, PT ;  /* 0x000000010200780c */ /* 0x000fc60003f04070 */
[----:B------:R-:W-:-:S04]  /*12e0*/  UIADD3 UR6, UR6, 0x36090, URZ ;  /* 0x0003609006067890 */ /* 0x000fc8000fffe03f */
[----:B------:R-:W-:-:S09]  /*12f0*/  UPRMT UR6, URZ, 0x654, UR6 ;  /* 0x000006543f067896 */ /* 0x000fd20008000006 */
[----:B------:R-:W-:Y:S01]  /*1300*/  SYNCS.ARRIVE.TRANS64.RED.A1T0 RZ, [UR6], RZ ;  /* 0x000000ffffff79a7 */ /* 0x000fe20008100406 */
[----:B------:R-:W-:Y:S05]  /*1310*/  @P0 BRA `(.L_x_18) ;  /* 0x0000000000040947 */ /* 0x000fea0003800000 */
[----:B------:R-:W-:Y:S01]  /*1320*/  BPT.TRAP 0x1 ;  /* 0x000000040000795c */ /* 0x000fe20000300000 */
.L_x_18:
[----:B------:R-:W-:Y:S01]  /*1330*/  UIADD3 UR4, UR4, 0x1, URZ ;  /* 0x0000000104047890 */ /* 0x000fe2000fffe03f */
[C---:B------:R-:W-:Y:S01]  /*1340*/  ISETP.GT.AND P0, PT, R4.reuse, 0x1, PT ;  /* 0x000000010400780c */ /* 0x040fe20003f04270 */
[----:B------:R-:W-:Y:S01]  /*1350*/  UIADD3 UR5, UR5, 0x1, URZ ;  /* 0x0000000105057890 */ /* 0x000fe2000fffe03f */
[----:B------:R-:W-:Y:S01]  /*1360*/  VIADD R4, R4, 0xffffffff ;  /* 0xffffffff04047836 */ /* 0x000fe20000000000 */
[----:B------:R-:W-:Y:S02]  /*1370*/  UISETP.NE.AND UP0, UPT, UR4, 0x12, UPT ;  /* 0x000000120400788c */ /* 0x000fe4000bf05270 */
[----:B------:R-:W-:Y:S02]  /*1380*/  UISETP.NE.AND UP1, UPT, UR5, 0x12, UPT ;  /* 0x000000120500788c */ /* 0x000fe4000bf25270 */
[----:B------:R-:W-:Y:S02]  /*1390*/  USEL UR6, URZ, 0x1, UP0 ;  /* 0x000000013f067887 */ /* 0x000fe40008000000 */
[----:B------:R-:W-:-:S02]  /*13a0*/  USEL UR4, UR4, URZ, UP0 ;  /* 0x0000003f04047287 */ /* 0x000fc40008000000 */
[----:B------:R-:W-:Y:S02]  /*13b0*/  USEL UR5, UR5, URZ, UP1 ;  /* 0x0000003f05057287 */ /* 0x000fe40008800000 */
[----:B------:R-:W-:Y:S01]  /*13c0*/  UPLOP3.LUT UP0, UPT, UPT, UPT, UPT, 0x80, 0x0 ;  /* 0x000000000000789c */ /* 0x000fe20003f0f070 */
[----:B------:R-:W-:Y:S01]  /*13d0*/  LOP3.LUT R9, R9, UR6, RZ, 0x3c, !PT ;  /* 0x0000000609097c12 */ /* 0x000fe2000f8e3cff */
[----:B------:R-:W-:Y:S09]  /*13e0*/  @P0 BRA `(.L_x_19) ;  /* 0xfffffffc00540947 */ /* 0x000ff2000383ffff */
.L_x_14:
[----:B------:R-:W1:Y:S01]  /*13f0*/  LDC R4, c[0x0][0x290] ;  /* 0x0000a400ff047b82 */ /* 0x000e620000000800 */
[----:B------:R-:W-:Y:S02]  /*1400*/  WARPGROUP.DEPBAR.LE gsb0, 0x0 ;  /* 0x00008000000079c5 */ /* 0x000fe40000010000 */
[----:B-1----:R-:W-:-:S13]  /*1410*/  ISETP.GE.AND P0, PT, R4, 0x1, PT ;  /* 0x000000010400780c */ /* 0x002fda0003f06270 */
[----:B------:R-:W-:Y:S05]  /*1420*/  @!P0 BRA `(.L_x_20) ;  /* 0x0000000000448947 */ /* 0x000fea0003800000 */
[----:B------:R-:W-:-:S04]  /*1430*/  LOP3.LUT R4, R2, 0x1, RZ, 0xfc, !PT ;  /* 0x0000000102047812 */ /* 0x000fc800078efcff */
[----:B------:R-:W-:-:S13]  /*1440*/  ISETP.NE.AND P0, PT, R4, 0x3, PT ;  /* 0x000000030400780c */ /* 0x000fda0003f05270 */
[----:B------:R-:W-:Y:S05]  /*1450*/  @!P0 BRA `(.L_x_21) ;  /* 0x0000000000048947 */ /* 0x000fea0003800000 */
[----:B------:R-:W-:Y:S01]  /*1460*/  BPT.TRAP 0x1 ;  /* 0x000000040000795c */ /* 0x000fe20000300000 */
.L_x_21:
[----:B0-----:R-:W0:Y:S01]  /*1470*/  S2R R10, SR_CgaCtaId ;  /* 0x00000000000a7919 */ /* 0x001e220000008800 */
[----:B------:R-:W-:Y:S01]  /*1480*/  IMAD.WIDE.U32 R4, R3, 0x38e38e39, RZ ;  /* 0x38e38e3903047825 */ /* 0x000fe200078e00ff */
[----:B------:R-:W-:-:S04]  /*1490*/  ISETP.GT.U32.AND P0, PT, R2, 0x1, PT ;  /* 0x000000010200780c */ /* 0x000fc80003f04070 */
[----:B------:R-:W-:Y:S02]  /*14a0*/  SHF.R.U32.HI R4, RZ, 0x2, R5 ;  /* 0x00000002ff047819 */ /* 0x000fe40000011605 */
[----:B------:R-:W-:-:S03]  /*14b0*/  MOV R5, 0x400 ;  /* 0x0000040000057802 */ /* 0x000fc60000000f00 */
[----:B------:R-:W-:Y:S01]  /*14c0*/  IMAD R3, R4, -0x12, R3 ;  /* 0xffffffee04037824 */ /* 0x000fe200078e0203 */
[----:B0-----:R-:W-:-:S05]  /*14d0*/  LEA R10, R10, R5, 0x18 ;  /* 0x000000050a0a7211 */ /* 0x001fca00078ec0ff */
[----:B------:R-:W-:-:S04]  /*14e0*/  IMAD R3, R3, 0x8, R10 ;  /* 0x0000000803037824 */ /* 0x000fc800078e020a */
[----:B------:R-:W-:-:S05]  /*14f0*/  VIADD R3, R3, 0x36090 ;  /* 0x0003609003037836 */ /* 0x000fca0000000000 */
[----:B------:R-:W-:-:S04]  /*1500*/  PRMT R3, RZ, 0x654, R3 ;  /* 0x00000654ff037816 */ /* 0x000fc80000000003 */
[----:B------:R1:W-:Y:S01]  /*1510*/  SYNCS.ARRIVE.TRANS64.RED.A1T0 RZ, [R3+URZ], RZ ;  /* 0x000000ff03ff79a7 */ /* 0x0003e2000810043f */
[----:B------:R-:W-:Y:S05]  /*1520*/  @P0 BRA `(.L_x_20) ;  /* 0x0000000000040947 */ /* 0x000fea0003800000 */
[----:B------:R-:W-:Y:S01]  /*1530*/  BPT.TRAP 0x1 ;  /* 0x000000040000795c */ /* 0x000fe20000300000 */
.L_x_20:
[----:B-1----:R-:W1:Y:S01]  /*1540*/  S2R R3, SR_TID.X ;  /* 0x0000000000037919 */ /* 0x002e620000002100 */
[----:B0-----:R-:W0:Y:S01]  /*1550*/  LDC.64 R10, c[0x0][0x280] ;  /* 0x0000a000ff0a7b82 */ /* 0x001e220000000a00 */
[----:B------:R-:W-:Y:S01]  /*1560*/  IMAD.SHL.U32 R7, R7, 0x80, RZ ;  /* 0x0000008007077824 */ /* 0x000fe200078e00ff */
[----:B------:R-:W-:Y:S01]  /*1570*/  SHF.R.S32.HI R88, RZ, 0x1f, R8 ;  /* 0x0000001fff587819 */ /* 0x000fe20000011408 */
[----:B------:R-:W2:Y:S05]  /*1580*/  S2R R13, SR_CTAID.X ;  /* 0x00000000000d7919 */ /* 0x000eaa0000002500 */
[----:B------:R-:W4:Y:S01]  /*1590*/  LDC.64 R16, c[0x0][0x5d0] ;  /* 0x00017400ff107b82 */ /* 0x000f220000000a00 */
[----:B0-----:R-:W-:-:S02]  /*15a0*/  ISETP.GE.AND P0, PT, R7, R11, PT ;  /* 0x0000000b0700720c */ /* 0x001fc40003f06270 */
[----:B-1----:R-:W-:-:S04]  /*15b0*/  SHF.R.S32.HI R2, RZ, 0x1f, R3 ;  /* 0x0000001fff027819 */ /* 0x002fc80000011403 */
[----:B------:R-:W-:Y:S01]  /*15c0*/  LEA.HI R2, R2, R3, RZ, 0x7 ;  /* 0x0000000302027211 */ /* 0x000fe200078f38ff */
[----:B--2---:R-:W-:-:S03]  /*15d0*/  IMAD.SHL.U32 R14, R13, 0x40, RZ ;  /* 0x000000400d0e7824 */ /* 0x004fc600078e00ff */
[----:B------:R-:W-:Y:S02]  /*15e0*/  LOP3.LUT R2, R2, 0xffffff80, RZ, 0xc0, !PT ;  /* 0xffffff8002027812 */ /* 0x000fe400078ec0ff */
[----:B------:R-:W-:-:S03]  /*15f0*/  ISETP.GE.OR P0, PT, R14, R10, P0 ;  /* 0x0000000a0e00720c */ /* 0x000fc60000706670 */
[----:B------:R-:W-:-:S05]  /*1600*/  IMAD.IADD R2, R3, 0x1, -R2 ;  /* 0x0000000103027824 */ /* 0x000fca00078e0a02 */
[----:B------:R-:W-:-:S04]  /*1610*/  SHF.R.S32.HI R3, RZ, 0x1f, R2 ;  /* 0x0000001fff037819 */ /* 0x000fc80000011402 */
[----:B------:R-:W-:-:S04]  /*1620*/  LEA.HI R4, R3, R2, RZ, 0x2 ;  /* 0x0000000203047211 */ /* 0x000fc800078f10ff */
[--C-:B------:R-:W-:Y:S02]  /*1630*/  SHF.R.S32.HI R18, RZ, 0x2, R4.reuse ;  /* 0x00000002ff127819 */ /* 0x100fe40000011404 */
[----:B------:R-:W-:-:S04]  /*1640*/  SHF.R.S32.HI R5, RZ, 0x1f, R4 ;  /* 0x0000001fff057819 */ /* 0x000fc80000011404 */
[----:B------:R-:W-:-:S04]  /*1650*/  LEA.HI R5, R5, R18, RZ, 0x3 ;  /* 0x0000001205057211 */ /* 0x000fc800078f18ff */
[----:B------:R-:W-:-:S05]  /*1660*/  LOP3.LUT R5, R5, 0xfffffff8, RZ, 0xc0, !PT ;  /* 0xfffffff805057812 */ /* 0x000fca00078ec0ff */
[----:B------:R-:W-:Y:S01]  /*1670*/  IMAD.IADD R18, R18, 0x1, -R5 ;  /* 0x0000000112127824 */ /* 0x000fe200078e0a05 */
[----:B------:R-:W-:Y:S02]  /*1680*/  LEA.HI R5, R3, R2, RZ, 0x5 ;  /* 0x0000000203057211 */ /* 0x000fe400078f28ff */
[----:B------:R-:W-:Y:S02]  /*1690*/  LOP3.LUT R3, R4, 0xfffffffc, RZ, 0xc0, !PT ;  /* 0xfffffffc04037812 */ /* 0x000fe400078ec0ff */
[----:B------:R-:W-:Y:S02]  /*16a0*/  SHF.R.S32.HI R19, RZ, 0x1f, R18 ;  /* 0x0000001fff137819 */ /* 0x000fe40000011412 */
[----:B------:R-:W-:Y:S01]  /*16b0*/  SHF.R.S32.HI R9, RZ, 0x5, R5 ;  /* 0x00000005ff097819 */ /* 0x000fe20000011405 */
[----:B------:R-:W-:-:S04]  /*16c0*/  IMAD.IADD R12, R2, 0x1, -R3 ;  /* 0x00000001020c7824 */ /* 0x000fc800078e0a03 */
[----:B------:R-:W-:-:S04]  /*16d0*/  IMAD.WIDE R4, R9, 0x10, R18 ;  /* 0x0000001009047825 */ /* 0x000fc800078e0212 */
[----:B------:R-:W-:Y:S02]  /*16e0*/  IMAD.SHL.U32 R2, R12, 0x2, RZ ;  /* 0x000000020c027824 */ /* 0x000fe400078e00ff */
[----:B------:R-:W-:Y:S01]  /*16f0*/  IMAD.WIDE R4, R13, 0x40, R4 ;  /* 0x000000400d047825 */ /* 0x000fe200078e0204 */
[----:B------:R-:W-:Y:S02]  /*1700*/  SHF.R.S32.HI R13, RZ, 0x1f, R7 ;  /* 0x0000001fff0d7819 */ /* 0x000fe40000011407 */
[--C-:B------:R-:W-:Y:S01]  /*1710*/  SHF.R.S32.HI R3, RZ, 0x1f, R2.reuse ;  /* 0x0000001fff037819 */ /* 0x100fe20000011402 */
[-C--:B----4-:R-:W-:Y:S02]  /*1720*/  IMAD R22, R5, R16.reuse, RZ ;  /* 0x0000001005167224 */ /* 0x090fe400078e02ff */
[----:B------:R-:W-:Y:S01]  /*1730*/  IMAD.WIDE.U32 R20, R4, R16, R2 ;  /* 0x0000001004147225 */ /* 0x000fe200078e0002 */
[----:B------:R-:W-:Y:S06]  /*1740*/  @P0 EXIT ;  /* 0x000000000000094d */ /* 0x000fec0003800000 */
[----:B------:R-:W-:Y:S01]  /*1750*/  ULDC.64 UR6, c[0x0][0x288] ;  /* 0x0000a20000067ab9 */ /* 0x000fe20000000a00 */
[----:B------:R-:W-:Y:S01]  /*1760*/  IMAD R22, R4, R17, R22 ;  /* 0x0000001104167224 */ /* 0x000fe200078e0216 */
[----:B------:R-:W-:Y:S01]  /*1770*/  ISETP.GE.AND P0, PT, R15, UR6, PT ;  /* 0x000000060f007c0c */ /* 0x000fe2000bf06270 */
[----:B------:R-:W-:Y:S01]  /*1780*/  ULDC.64 UR4, c[0x0][0x5e0] ;  /* 0x0001780000047ab9 */ /* 0x000fe20000000a00 */
[----:B------:R-:W-:Y:S01]  /*1790*/  IADD3 R20, P1, R7, R20, RZ ;  /* 0x0000001407147210 */ /* 0x000fe20007f3e0ff */
[----:B------:R-:W-:Y:S01]  /*17a0*/  IMAD R23, R88, UR4, RZ ;  /* 0x0000000458177c24 */ /* 0x000fe2000f8e02ff */
[----:B------:R-:W-:Y:S01]  /*17b0*/  ISETP.GE.OR P0, PT, R8, UR7, P0 ;  /* 0x0000000708007c0c */ /* 0x000fe20008706670 */
[----:B------:R-:W-:Y:S01]  /*17c0*/  IMAD R12, R12, -0x2, R11 ;  /* 0xfffffffe0c0c7824 */ /* 0x000fe200078e020b */
[----:B------:R-:W-:Y:S01]  /*17d0*/  IADD3.X R21, R13, R21, R22, P1, !PT ;  /* 0x000000150d157210 */ /* 0x000fe20000ffe416 */
[----:B------:R-:W-:Y:S01]  /*17e0*/  IMAD R89, R8, UR5, R23 ;  /* 0x0000000508597c24 */ /* 0x000fe2000f8e0217 */
[----:B------:R-:W-:Y:S01]  /*17f0*/  SHF.R.S32.HI R22, RZ, 0x1f, R15 ;  /* 0x0000001fff167819 */ /* 0x000fe2000001140f */
[----:B------:R-:W-:-:S02]  /*1800*/  IMAD R23, R9, -0x10, -R14 ;  /* 0xfffffff009177824 */ /* 0x000fc400078e0a0e */
[----:B------:R-:W-:Y:S01]  /*1810*/  IMAD.WIDE.U32 R20, R8, UR4, R20 ;  /* 0x0000000408147c25 */ /* 0x000fe2000f8e0014 */
[----:B------:R-:W-:-:S03]  /*1820*/  ULDC.64 UR4, c[0x0][0x5d8] ;  /* 0x0001760000047ab9 */ /* 0x000fc60000000a00 */
[----:B------:R-:W-:Y:S02]  /*1830*/  IMAD R14, R22, UR4, RZ ;  /* 0x00000004160e7c24 */ /* 0x000fe4000f8e02ff */
[----:B------:R-:W-:Y:S01]  /*1840*/  IMAD.IADD R11, R21, 0x1, R89 ;  /* 0x00000001150b7824 */ /* 0x000fe200078e0259 */
[----:B------:R-:W-:Y:S06]  /*1850*/  @P0 EXIT ;  /* 0x000000000000094d */ /* 0x000fec0003800000 */
[----:B------:R-:W-:Y:S01]  /*1860*/  IMAD.IADD R9, R12, 0x1, -R7 ;  /* 0x000000010c097824 */ /* 0x000fe200078e0a07 */
[----:B------:R-:W-:Y:S01]  /*1870*/  IADD3 R12, R23, R10, -R18 ;  /* 0x0000000a170c7210 */ /* 0x000fe20007ffe812 */
[----:B------:R-:W-:Y:S01]  /*1880*/  IMAD.MOV.U32 R10, RZ, RZ, R20 ;  /* 0x000000ffff0a7224 */ /* 0x000fe200078e0014 */
[----:B---3-5:R-:W-:Y:S01]  /*1890*/  FSETP.NEU.AND P1, PT, R6, RZ, PT ;  /* 0x000000ff0600720b */ /* 0x028fe20003f2d000 */
[----:B------:R-:W-:Y:S01]  /*18a0*/  IMAD R21, R15, UR5, R14 ;  /* 0x000000050f157c24 */ /* 0x000fe2000f8e020e */
[----:B------:R-:W-:Y:S01]  /*18b0*/  ISETP.GT.AND P0, PT, R9, RZ, PT ;  /* 0x000000ff0900720c */ /* 0x000fe20003f04270 */
[----:B------:R-:W-:Y:S01]  /*18c0*/  IMAD.WIDE.U32 R10, R15, UR4, R10 ;  /* 0x000000040f0a7c25 */ /* 0x000fe2000f8e000a */
[----:B------:R-:W-:Y:S01]  /*18d0*/  ULDC.64 UR4, c[0x0][0x5b8] ;  /* 0x00016e0000047ab9 */ /* 0x000fe20000000a00 */
[----:B------:R-:W-:Y:S02]  /*18e0*/  SHF.L.U64.HI R18, R16, 0x3, R17 ;  /* 0x0000000310127819 */ /* 0x000fe40000010211 */
[----:B------:R-:W-:Y:S01]  /*18f0*/  IMAD R14, R22, UR4, RZ ;  /* 0x00000004160e7c24 */ /* 0x000fe2000f8e02ff */
[----:B------:R-:W-:Y:S01]  /*1900*/  ISETP.GT.AND P2, PT, R12, RZ, P0 ;  /* 0x000000ff0c00720c */ /* 0x000fe20000744270 */
[----:B------:R-:W-:-:S02]  /*1910*/  IMAD.SHL.U32 R19, R16, 0x8, RZ ;  /* 0x0000000810137824 */ /* 0x000fc400078e00ff */
[----:B------:R-:W-:Y:S02]  /*1920*/  IMAD R91, R15, UR5, R14 ;  /* 0x000000050f5b7c24 */ /* 0x000fe4000f8e020e */
[----:B------:R-:W-:Y:S01]  /*1930*/  IMAD.IADD R17, R11, 0x1, R21 ;  /* 0x000000010b117824 */ /* 0x000fe200078e0215 */
[----:B------:R-:W-:Y:S07]  /*1940*/  @!P1 BRA `(.L_x_22) ;  /* 0x0000003000249947 */ /* 0x000fee0003800000 */
[----:B------:R-:W-:Y:S01]  /*1950*/  IADD3 R20, P1, R7, R2, RZ ;  /* 0x0000000207147210 */ /* 0x000fe20007f3e0ff */
[----:B------:R-:W-:Y:S01]  /*1960*/  ULDC.64 UR6, c[0x0][0x5c0] ;  /* 0x0001700000067ab9 */ /* 0x000fe20000000a00 */
[----:B------:R-:W-:Y:S01]  /*1970*/  ULDC.64 UR8, c[0x0][0x5b0] ;  /* 0x00016c0000087ab9 */ /* 0x000fe20000000a00 */
[----:B------:R-:W-:Y:S01]  /*1980*/  IMAD R11, R88, UR6, RZ ;  /* 0x00000006580b7c24 */ /* 0x000fe2000f8e02ff */
[----:B------:R-:W-:Y:S01]  /*1990*/  ULDC.64 UR10, c[0x0][0x5a8] ;  /* 0x00016a00000a7ab9 */ /* 0x000fe20000000a00 */
[----:B------:R-:W-:Y:S02]  /*19a0*/  IMAD.X R21, R13, 0x1, R3, P1 ;  /* 0x000000010d157824 */ /* 0x000fe400008e0603 */
[C---:B------:R-:W-:Y:S02]  /*19b0*/  IMAD R11, R8.reuse, UR7, R11 ;  /* 0x00000007080b7c24 */ /* 0x040fe4000f8e020b */
[----:B------:R-:W-:-:S04]  /*19c0*/  IMAD.WIDE.U32 R20, R8, UR6, R20 ;  /* 0x0000000608147c25 */ /* 0x000fc8000f8e0014 */
[----:B------:R-:W-:Y:S02]  /*19d0*/  IMAD.IADD R21, R21, 0x1, R11 ;  /* 0x0000000115157824 */ /* 0x000fe400078e020b */
[----:B------:R-:W-:Y:S02]  /*19e0*/  IMAD R89, R5, UR8, RZ ;  /* 0x0000000805597c24 */ /* 0x000fe4000f8e02ff */
[----:B------:R-:W-:-:S04]  /*19f0*/  IMAD.WIDE.U32 R20, R15, UR4, R20 ;  /* 0x000000040f147c25 */ /* 0x000fc8000f8e0014 */
[----:B------:R-:W-:Y:S02]  /*1a00*/  IMAD.IADD R23, R91, 0x1, R21 ;  /* 0x000000015b177824 */ /* 0x000fe400078e0215 */
[----:B------:R-:W-:Y:S02]  /*1a10*/  IMAD.MOV.U32 R22, RZ, RZ, R20 ;  /* 0x000000ffff167224 */ /* 0x000fe400078e0014 */
[C---:B------:R-:W-:Y:S02]  /*1a20*/  IMAD R97, R4.reuse, UR9, R89 ;  /* 0x0000000904617c24 */ /* 0x040fe4000f8e0259 */
[----:B------:R-:W-:-:S04]  /*1a30*/  IMAD.WIDE.U32 R88, R4, UR8, R22 ;  /* 0x0000000804587c25 */ /* 0x000fc8000f8e0016 */
[----:B------:R-:W-:Y:S01]  /*1a40*/  IMAD.IADD R89, R89, 0x1, R97 ;  /* 0x0000000159597824 */ /* 0x000fe200078e0261 */
[----:B------:R-:W-:-:S04]  /*1a50*/  LEA R92, P1, R88, UR10, 0x1 ;  /* 0x0000000a585c7c11 */ /* 0x000fc8000f8208ff */
[----:B------:R-:W-:-:S05]  /*1a60*/  LEA.HI.X R93, R88, UR11, R89, 0x1, P1 ;  /* 0x0000000b585d7c11 */ /* 0x000fca00088f0c59 */
[----:B------:R0:W2:Y:S01]  /*1a70*/  @P2 LDG.E.LTC128B.U16 R94, desc[UR12][R92.64] ;  /* 0x0000000c5c5e2981 */ /* 0x0000a2000c1e1520 */
[----:B------:R-:W-:Y:S01]  /*1a80*/  IMAD.WIDE.U32 R88, R15, UR4, RZ ;  /* 0x000000040f587c25 */ /* 0x000fe2000f8e00ff */
[----:B------:R-:W-:Y:S01]  /*1a90*/  ULDC.64 UR4, c[0x0][0x5c8] ;  /* 0x0001720000047ab9 */ /* 0x000fe20000000a00 */
[----:B------:R-:W-:Y:S01]  /*1aa0*/  ISETP.GT.AND P1, PT, R9, 0x1, PT ;  /* 0x000000010900780c */ /* 0x000fe20003f24270 */
[----:B------:R-:W-:Y:S01]  /*1ab0*/  BSSY B0, `(.L_x_23) ;  /* 0x0000015000007945 */ /* 0x000fe20003800000 */
[----:B------:R-:W-:Y:S02]  /*1ac0*/  IMAD.IADD R91, R89, 0x1, R91 ;  /* 0x00000001595b7824 */ /* 0x000fe400078e025b */
[----:B------:R-:W-:-:S04]  /*1ad0*/  IMAD.MOV.U32 R90, RZ, RZ, R88 ;  /* 0x000000ffff5a7224 */ /* 0x000fc800078e0058 */
[----:B------:R-:W-:-:S04]  /*1ae0*/  IMAD.WIDE.U32 R14, R4, UR8, R90 ;  /* 0x00000008040e7c25 */ /* 0x000fc8000f8e005a */
[----:B------:R-:W-:Y:S02]  /*1af0*/  IMAD.IADD R15, R97, 0x1, R15 ;  /* 0x00000001610f7824 */ /* 0x000fe400078e020f */
[----:B------:R-:W-:-:S04]  /*1b00*/  IMAD.WIDE.U32 R14, R8, UR6, R14 ;  /* 0x00000006080e7c25 */ /* 0x000fc8000f8e000e */
[----:B------:R-:W-:Y:S01]  /*1b10*/  IMAD.IADD R15, R11, 0x1, R15 ;  /* 0x000000010b0f7824 */ /* 0x000fe200078e020f */
[----:B0-----:R-:W-:Y:S02]  /*1b20*/  IADD3 R92, P4, P5, R7, R14, R2 ;  /* 0x0000000e075c7210 */ /* 0x001fe40007d9e002 */
[C---:B------:R-:W-:Y:S02]  /*1b30*/  LEA R14, P3, R10.reuse, UR4, 0x1 ;  /* 0x000000040a0e7c11 */ /* 0x040fe4000f8608ff */
[----:B------:R-:W-:Y:S02]  /*1b40*/  IADD3.X R93, R13, R15, R3, P4, P5 ;  /* 0x0000000f0d5d7210 */ /* 0x000fe400027ea403 */
[----:B------:R-:W-:Y:S02]  /*1b50*/  LEA.HI.X R15, R10, UR5, R17, 0x1, P3 ;  /* 0x000000050a0f7c11 */ /* 0x000fe400098f0c11 */
[----:B------:R-:W-:Y:S02]  /*1b60*/  ISETP.GT.AND P3, PT, R12, RZ, P1 ;  /* 0x000000ff0c00720c */ /* 0x000fe40000f64270 */
[----:B------:R-:W-:-:S04]  /*1b70*/  LEA R16, P4, R92, UR10, 0x1 ;  /* 0x0000000a5c107c11 */ /* 0x000fc8000f8808ff */
[----:B------:R-:W-:Y:S01]  /*1b80*/  LEA.HI.X R17, R92, UR11, R93, 0x1, P4 ;  /* 0x0000000b5c117c11 */ /* 0x000fe2000a0f0c5d */
[----:B--2---:R-:W-:-:S05]  /*1b90*/  HADD2.F32 R95, -RZ, R94.H0_H0 ;  /* 0x2000005eff5f7230 */ /* 0x004fca0000004100 */
[----:B------:R-:W-:-:S04]  /*1ba0*/  FMUL R95, R95, R6 ;  /* 0x000000065f5f7220 */ /* 0x000fc80000400000 */
[----:B------:R-:W-:-:S05]  /*1bb0*/  FFMA R95, R24, R0, R95 ;  /* 0x00000000185f7223 */ /* 0x000fca000000005f */
[----:B------:R-:W-:-:S05]  /*1bc0*/  F2FP.F16.F32.PACK_AB R95, RZ, R95 ;  /* 0x0000005fff5f723e */ /* 0x000fca00000000ff */
[----:B------:R0:W-:Y:S01]  /*1bd0*/  @P2 STG.E.U16 desc[UR12][R14.64], R95 ;  /* 0x0000005f0e002986 */ /* 0x0001e2000c10150c */
[----:B------:R-:W-:Y:S05]  /*1be0*/  @!P3 BRA `(.L_x_24) ;  /* 0x000000000004b947 */ /* 0x000fea0003800000 */
[----:B------:R1:W5:Y:S02]  /*1bf0*/  LDG.E.LTC128B.U16 R94, desc[UR12][R16.64+0x2] ;  /* 0x0000020c105e7981 */ /* 0x000364000c1e1520 */
.L_x_24:
[----:B------:R-:W-:Y:S05]  /*1c00*/  BSYNC B0 ;  /* 0x0000000000007941 */ /* 0x000fea0003800000 */
.L_x_23:
[----:B------:R-:W-:Y:S01]  /*1c10*/  USHF.L.U32 UR5, UR8, 0x3, URZ ;  /* 0x0000000308057899 */ /* 0x000fe2000800063f */
[----:B-----5:R-:W-:Y:S01]  /*1c20*/  HADD2.F32 R5, -RZ, R94.H0_H0 ;  /* 0x2000005eff057230 */ /* 0x020fe20000004100 */
[----:B------:R-:W-:Y:S01]  /*1c30*/  USHF.L.U64.HI UR4, UR8, 0x3, UR9 ;  /* 0x0000000308047899 */ /* 0x000fe20008010209 */
[----:B------:R-:W-:-:S03]  /*1c40*/  ISETP.GT.AND P0, PT, R12, 0x8, P0 ;  /* 0x000000080c00780c */ /* 0x000fc60000704270 */
[----:B------:R-:W-:Y:S02]  /*1c50*/  IMAD.U32 R92, RZ, RZ, UR5 ;  /* 0x00000005ff5c7e24 */ /* 0x000fe4000f8e00ff */
[----:B------:R-:W-:Y:S01]  /*1c60*/  FMUL R10, R5, R6 ;  /* 0x00000006050a7220 */ /* 0x000fe20000400000 */
[----:B------:R-:W-:-:S03]  /*1c70*/  IMAD.U32 R93, RZ, RZ, UR4 ;  /* 0x00000004ff5d7e24 */ /* 0x000fc6000f8e00ff */
[----:B------:R-:W-:Y:S01]  /*1c80*/  FFMA R10, R25, R0, R10 ;  /* 0x00000000190a7223 */ /* 0x000fe2000000000a */
[----:B------:R-:W-:-:S04]  /*1c90*/  IMAD.WIDE.U32 R4, R4, UR8, R92 ;  /* 0x0000000804047c25 */ /* 0x000fc8000f8e005c */
[----:B------:R-:W-:Y:S01]  /*1ca0*/  IMAD.IADD R5, R97, 0x1, R5 ;  /* 0x0000000161057824 */ /* 0x000fe200078e0205 */
[----:B------:R-:W-:Y:S02]  /*1cb0*/  IADD3 R21, P2, R20, R4, RZ ;  /* 0x0000000414157210 */ /* 0x000fe40007f5e0ff */
[----:B------:R-:W-:-:S03]  /*1cc0*/  F2FP.F16.F32.PACK_AB R10, RZ, R10 ;  /* 0x0000000aff0a723e */ /* 0x000fc600000000ff */
[----:B------:R-:W-:Y:S01]  /*1cd0*/  IMAD.X R22, R5, 0x1, R23, P2 ;  /* 0x0000000105167824 */ /* 0x000fe200010e0617 */
[C---:B------:R-:W-:Y:S01]  /*1ce0*/  LEA R20, P2, R21.reuse, UR10, 0x1 ;  /* 0x0000000a15147c11 */ /* 0x040fe2000f8408ff */
[----:B------:R2:W-:Y:S03]  /*1cf0*/  @P3 STG.E.U16 desc[UR12][R14.64+0x2], R10 ;  /* 0x0000020a0e003986 */ /* 0x0005e6000c10150c */
[----:B------:R-:W-:-:S05]  /*1d00*/  LEA.HI.X R21, R21, UR11, R22, 0x1, P2 ;  /* 0x0000000b15157c11 */ /* 0x000fca00090f0c16 */
[----:B------:R-:W3:Y:S01]  /*1d10*/  @P0 LDG.E.LTC128B.U16 R94, desc[UR12][R20.64] ;  /* 0x0000000c145e0981 */ /* 0x000ee2000c1e1520 */
[----:B------:R-:W-:Y:S01]  /*1d20*/  IADD3 R4, P2, R88, R4, RZ ;  /* 0x0000000458047210 */ /* 0x000fe20007f5e0ff */
[----:B------:R-:W-:Y:S01]  /*1d30*/  BSSY B0, `(.L_x_25) ;  /* 0x0000013000007945 */ /* 0x000fe20003800000 */
[----:B------:R-:W-:-:S03]  /*1d40*/  ISETP.GT.AND P1, PT, R12, 0x8, P1 ;  /* 0x000000080c00780c */ /* 0x000fc60000f24270 */
[----:B------:R-:W-:Y:S02]  /*1d50*/  IMAD.X R5, R5, 0x1, R91, P2 ;  /* 0x0000000105057824 */ /* 0x000fe400010e065b */
[----:B------:R-:W-:-:S03]  /*1d60*/  IMAD.WIDE.U32 R4, R8, UR6, R4 ;  /* 0x0000000608047c25 */ /* 0x000fc6000f8e0004 */
[----:B------:R-:W-:Y:S01]  /*1d70*/  IADD3 R7, P2, P3, R7, R4, R2 ;  /* 0x0000000407077210 */ /* 0x000fe20007b5e002 */
[----:B------:R-:W-:Y:S01]  /*1d80*/  IMAD.IADD R2, R11, 0x1, R5 ;  /* 0x000000010b027824 */ /* 0x000fe200078e0205 */
[----:B------:R-:W-:-:S04]  /*1d90*/  SHF.L.U64.HI R5, R19, 0x1, R18 ;  /* 0x0000000113057819 */ /* 0x000fc80000010212 */
[----:B------:R-:W-:Y:S02]  /*1da0*/  IADD3.X R8, R13, R2, R3, P2, P3 ;  /* 0x000000020d087210 */ /* 0x000fe400017e6403 */
[----:B------:R-:W-:Y:S02]  /*1db0*/  LEA R4, P2, R19, R14, 0x1 ;  /* 0x0000000e13047211 */ /* 0x000fe400078408ff */
[----:B------:R-:W-:-:S03]  /*1dc0*/  LEA R2, P3, R7, UR10, 0x1 ;  /* 0x0000000a07027c11 */ /* 0x000fc6000f8608ff */
[----:B------:R-:W-:Y:S01]  /*1dd0*/  IMAD.X R5, R5, 0x1, R15, P2 ;  /* 0x0000000105057824 */ /* 0x000fe200010e060f */
[----:B------:R-:W-:Y:S01]  /*1de0*/  LEA.HI.X R3, R7, UR11, R8, 0x1, P3 ;  /* 0x0000000b07037c11 */ /* 0x000fe200098f0c08 */
[----:B---3--:R-:W-:-:S05]  /*1df0*/  HADD2.F32 R23, -RZ, R94.H0_H0 ;  /* 0x2000005eff177230 */ /* 0x008fca0000004100 */
[----:B------:R-:W-:-:S04]  /*1e00*/  FMUL R23, R23, R6 ;  /* 0x0000000617177220 */ /* 0x000fc80000400000 */
[----:B------:R-:W-:-:S05]  /*1e10*/  FFMA R23, R26, R0, R23 ;  /* 0x000000001a177223 */ /* 0x000fca0000000017 */
[----:B------:R-:W-:-:S05]  /*1e20*/  F2FP.F16.F32.PACK_AB R23, RZ, R23 ;  /* 0x00000017ff17723e */ /* 0x000fca00000000ff */
[----:B------:R2:W-:Y:S01]  /*1e30*/  @P0 STG.E.U16 desc[UR12][R4.64], R23 ;  /* 0x0000001704000986 */ /* 0x0005e2000c10150c */
[----:B------:R-:W-:Y:S05]  /*1e40*/  @!P1 BRA `(.L_x_26) ;  /* 0x0000000000049947 */ /* 0x000fea0003800000 */
[----:B------:R3:W5:Y:S02]  /*1e50*/  LDG.E.LTC128B.U16 R94, desc[UR12][R2.64+0x2] ;  /* 0x0000020c025e7981 */ /* 0x000764000c1e1520 */
.L_x_26:
[----:B------:R-:W-:Y:S05]  /*1e60*/  BSYNC B0 ;  /* 0x0000000000007941 */ /* 0x000fea0003800000 */
.L_x_25:
[----:B-----5:R-:W-:Y:S01]  /*1e70*/  HADD2.F32 R7, -RZ, R94.H0_H0 ;  /* 0x2000005eff077230 */ /* 0x020fe20000004100 */
[----:B------:R-:W-:Y:S01]  /*1e80*/  ISETP.GT.AND P0, PT, R9, 0x8, PT ;  /* 0x000000080900780c */ /* 0x000fe20003f04270 */
[----:B------:R-:W-:Y:S03]  /*1e90*/  BSSY B0, `(.L_x_27) ;  /* 0x0000008000007945 */ /* 0x000fe60003800000 */
[----:B------:R-:W-:Y:S01]  /*1ea0*/  FMUL R8, R7, R6 ;  /* 0x0000000607087220 */ /* 0x000fe20000400000 */
[----:B------:R-:W-:-:S03]  /*1eb0*/  ISETP.GT.AND P2, PT, R12, RZ, P0 ;  /* 0x000000ff0c00720c */ /* 0x000fc60000744270 */
[----:B------:R-:W-:-:S05]  /*1ec0*/  FFMA R8, R27, R0, R8 ;  /* 0x000000001b087223 */ /* 0x000fca0000000008 */
[----:B------:R-:W-:-:S05]  /*1ed0*/  F2FP.F16.F32.PACK_AB R8, RZ, R8 ;  /* 0x00000008ff08723e */ /* 0x000fca00000000ff */
[----:B------:R4:W-:Y:S01]  /*1ee0*/  @P1 STG.E.U16 desc[UR12][R4.64+0x2], R8 ;  /* 0x0000020804001986 */ /* 0x0009e2000c10150c */
[----:B------:R-:W-:Y:S05]  /*1ef0*/  @!P2 BRA `(.L_x_28) ;  /* 0x000000000004a947 */ /* 0x000fea0003800000 */
[----:B------:R0:W5:Y:S02]  /*1f00*/  LDG.E.LTC128B.U16 R94, desc[UR12][R16.64+0x10] ;  /* 0x0000100c105e7981 */ /* 0x000164000c1e1520 */
.L_x_28:
[----:B------:R-:W-:Y:S05]  /*1f10*/  BSYNC B0 ;  /* 0x0000000000007941 */ /* 0x000fea0003800000 */
.L_x_27:
[----:B-----5:R-:W-:Y:S01]  /*1f20*/  HADD2.F32 R7, -RZ, R94.H0_H0 ;  /* 0x2000005eff077230 */ /* 0x020fe20000004100 */
[----:B------:R-:W-:Y:S01]  /*1f30*/  ISETP.GT.AND P1, PT, R9, 0x9, PT ;  /* 0x000000090900780c */ /* 0x000fe20003f24270 */
[----:B--2---:R-:W-:Y:S01]  /*1f40*/  @P2 IMAD.MOV.U32 R10, RZ, RZ, R14 ;  /* 0x000000ffff0a2224 */ /* 0x004fe200078e000e */
[----:B------:R-:W-:Y:S01]  /*1f50*/  BSSY B0, `(.L_x_29) ;  /* 0x0000009000007945 */ /* 0x000fe20003800000 */
[----:B------:R-:W-:Y:S02]  /*1f60*/  @P2 IMAD.MOV.U32 R11, RZ, RZ, R15 ;  /* 0x000000ffff0b2224 */ /* 0x000fe400078e000f */
[----:B------:R-:W-:Y:S01]  /*1f70*/  FMUL R7, R7, R6 ;  /* 0x0000000607077220 */ /* 0x000fe20000400000 */
[----:B------:R-:W-:-:S03]  /*1f80*/  ISETP.GT.AND P3, PT, R12, RZ, P1 ;  /* 0x000000ff0c00720c */ /* 0x000fc60000f64270 */
[----:B------:R-:W-:-:S05]  /*1f90*/  FFMA R7, R28, R0, R7 ;  /* 0x000000001c077223 */ /* 0x000fca0000000007 */
[----:B------:R-:W-:-:S05]  /*1fa0*/  F2FP.F16.F32.PACK_AB R7, RZ, R7 ;  /* 0x00000007ff07723e */ /* 0x000fca00000000ff */
[----:B------:R2:W-:Y:S01]  /*1fb0*/  @P2 STG.E.U16 desc[UR12][R10.64+0x10], R7 ;  /* 0x000010070a002986 */ /* 0x0005e2000c10150c */
[----:B------:R-:W-:Y:S05]  /*1fc0*/  @!P3 BRA `(.L_x_30) ;  /* 0x000000000004b947 */ /* 0x000fea0003800000 */
[----:B------:R0:W5:Y:S02]  /*1fd0*/  LDG.E.LTC128B.U16 R94, desc[UR12][R16.64+0x12] ;  /* 0x0000120c105e7981 */ /* 0x000164000c1e1520 */
.L_x_30:
[----:B------:R-:W-:Y:S05]  /*1fe0*/  BSYNC B0 ;  /* 0x0000000000007941 */ /* 0x000fea0003800000 */
.L_x_29:
[----:B--2--5:R-:W-:Y:S01]  /*1ff0*/  HADD2.F32 R7, -RZ, R94.H0_H0 ;  /* 0x2000005eff077230 */ /* 0x024fe20000004100 */
[----:B------:R-:W-:Y:S01]  /*2000*/  ISETP.GT.AND P0, PT, R12, 0x8, P0 ;  /* 0x000000080c00780c */ /* 0x000fe20000704270 */
[----:B------:R-:W-:Y:S01]  /*2010*/  @P3 IMAD.MOV.U32 R10, RZ, RZ, R14 ;  /* 0x000000ffff0a3224 */ /* 0x000fe200078e000e */
[----:B------:R-:W-:Y:S01]  /*2020*/  BSSY B0, `(.L_x_31) ;  /* 0x0000008000007945 */ /* 0x000fe20003800000 */
[----:B------:R-:W-:Y:S02]  /*2030*/  @P3 IMAD.MOV.U32 R11, RZ, RZ, R15 ;  /* 0x000000ffff0b3224 */ /* 0x000fe400078e000f */
[----:B----4-:R-:W-:-:S04]  /*2040*/  FMUL R8, R7, R6 ;  /* 0x0000000607087220 */ /* 0x010fc80000400000 */
[----:B------:R-:W-:-:S05]  /*2050*/  FFMA R8, R29, R0, R8 ;  /* 0x000000001d087223 */ /* 0x000fca0000000008 */
[----:B------:R-:W-:-:S05]  /*2060*/  F2FP.F16.F32.PACK_AB R8, RZ, R8 ;  /* 0x00000008ff08723e */ /* 0x000fca00000000ff */
[----:B------:R2:W-:Y:S01]  /*2070*/  @P3 STG.E.U16 desc[UR12][R10.64+0x12], R8 ;  /* 0x000012080a003986 */ /* 0x0005e2000c10150c */
[----:B------:R-:W-:Y:S05]  /*2080*/  @!P0 BRA `(.L_x_32) ;  /* 0x0000000000048947 */ /* 0x000fea0003800000 */
[----:B------:R4:W5:Y:S02]  /*2090*/  LDG.E.LTC128B.U16 R94, desc[UR12][R2.64+0x10] ;  /* 0x0000100c025e7981 */ /* 0x000964000c1e1520 */
.L_x_32:
[----:B------:R-:W-:Y:S05]  /*20a0*/  BSYNC B0 ;  /* 0x0000000000007941 */ /* 0x000fea0003800000 */
.L_x_31:
[----:B-----5:R-:W-:Y:S01]  /*20b0*/  HADD2.F32 R7, -RZ, R94.H0_H0 ;  /* 0x2000005eff077230 */ /* 0x020fe20000004100 */
[----:B------:R-:W-:Y:S01]  /*20c0*/  ISETP.GT.AND P1, PT, R12, 0x8, P1 ;  /* 0x000000080c00780c */ /* 0x000fe20000f24270 */
[----:B------:R-:W-:Y:S03]  /*20d0*/  BSSY B0, `(.L_x_33) ;  /* 0x0000007000007945 */ /* 0x000fe60003800000 */
[----:B------:R-:W-:-:S04]  /*20e0*/  FMUL R7, R7, R6 ;  /* 0x0000000607077220 */ /* 0x000fc80000400000 */
[----:B------:R-:W-:-:S05]  /*20f0*/  FFMA R7, R30, R0, R7 ;  /* 0x000000001e077223 */ /* 0x000fca0000000007 */
[----:B------:R-:W-:-:S05]  /*2100*/  F2FP.F16.F32.PACK_AB R7, RZ, R7 ;  /* 0x00000007ff07723e */ /* 0x000fca00000000ff */
[----:B------:R0:W-:Y:S01]  /*2110*/  @P0 STG.E.U16 desc[UR12][R4.64+0x10], R7 ;  /* 0x0000100704000986 */ /* 0x0001e2000c10150c */
[----:B------:R-:W-:Y:S05]  /*2120*/  @!P1 BRA `(.L_x_34) ;  /* 0x0000000000049947 */ /* 0x000fea0003800000 */
[----:B------:R0:W5:Y:S02]  /*2130*/  LDG.E.LTC128B.U16 R94, desc[UR12][R2.64+0x12] ;  /* 0x0000120c025e7981 */ /* 0x000164000c1e1520 */
.L_x_34:
[----:B------:R-:W-:Y:S05]  /*2140*/  BSYNC B0 ;  /* 0x0000000000007941 */ /* 0x000fea0003800000 */
.L_x_33:
[----:B0----5:R-:W-:Y:S01]  /*2150*/  HADD2.F32 R7, -RZ, R94.H0_H0 ;  /* 0x2000005eff077230 */ /* 0x021fe20000004100 */
[----:B------:R-:W-:Y:S01]  /*2160*/  ISETP.GT.AND P0, PT, R9, 0x10, PT ;  /* 0x000000100900780c */ /* 0x000fe20003f04270 */
[----:B------:R-:W-:Y:S03]  /*2170*/  BSSY B0, `(.L_x_35) ;  /* 0x0000008000007945 */ /* 0x000fe60003800000 */
[----:B--2---:R-:W-:Y:S01]  /*2180*/  FMUL R8, R7, R6 ;  /* 0x0000000607087220 */ /* 0x004fe20000400000 */
[----:B------:R-:W-:-:S03]  /*2190*/  ISETP.GT.AND P2, PT, R12, RZ, P0 ;  /* 0x000000ff0c00720c */ /* 0x000fc60000744270 */
[----:B------:R-:W-:-:S05]  /*21a0*/  FFMA R8, R31, R0, R8 ;  /* 0x000000001f087223 */ /* 0x000fca0000000008 */
[----:B------:R-:W-:-:S05]  /*21b0*/  F2FP.F16.F32.PACK_AB R8, RZ, R8 ;  /* 0x00000008ff08723e */ /* 0x000fca00000000ff */
[----:B------:R0:W-:Y:S01]  /*21c0*/  @P1 STG.E.U16 desc[UR12][R4.64+0x12], R8 ;  /* 0x0000120804001986 */ /* 0x0001e2000c10150c */
[----:B------:R-:W-:Y:S05]  /*21d0*/  @!P2 BRA `(.L_x_36) ;  /* 0x000000000004a947 */ /* 0x000fea0003800000 */
[----:B------:R2:W5:Y:S02]  /*21e0*/  LDG.E.LTC128B.U16 R94, desc[UR12][R16.64+0x20] ;  /* 0x0000200c105e7981 */ /* 0x000564000c1e1520 */
.L_x_36:
[----:B------:R-:W-:Y:S05]  /*21f0*/  BSYNC B0 ;  /* 0x0000000000007941 */ /* 0x000fea0003800000 */
.L_x_35:
[----:B-----5:R-:W-:Y:S01]  /*2200*/  HADD2.F32 R7, -RZ, R94.H0_H0 ;  /* 0x2000005eff077230 */ /* 0x020fe20000004100 */
[----:B------:R-:W-:Y:S01]  /*2210*/  ISETP.GT.AND P1, PT, R9, 0x11, PT ;  /* 0x000000110900780c */ /* 0x000fe20003f24270 */
[----:B------:R-:W-:Y:S01]  /*2220*/  @P2 IMAD.MOV.U32 R10, RZ, RZ, R14 ;  /* 0x000000ffff0a2224 */ /* 0x000fe200078e000e */
        /* <DEDUP_REMOVED lines=9> */
.L_x_38:
[----:B------:R-:W-:Y:S05]  /*22c0*/  BSYNC B0 ;  /* 0x0000000000007941 */ /* 0x000fea0003800000 */
.L_x_37:
[----:B0----5:R-:W-:Y:S01]  /*22d0*/  HADD2.F32 R7, -RZ, R94.H0_H0 ;  /* 0x2000005eff077230 */ /* 0x021fe20000004100 */
[----:B------:R-:W-:Y:S01]  /*22e0*/  ISETP.GT.AND P0, PT, R12, 0x8, P0 ;  /* 0x000000080c00780c */ /* 0x000fe20000704270 */
[----:B------:R-:W-:Y:S01]  /*22f0*/  @P3 IMAD.MOV.U32 R10, RZ, RZ, R14 ;  /* 0x000000ffff0a3224 */ /* 0x000fe200078e000e */
[----:B------:R-:W-:Y:S01]  /*2300*/  BSSY B0, `(.L_x_39) ;  /* 0x0000008000007945 */ /* 0x000fe20003800000 */
[----:B------:R-:W-:Y:S02]  /*2310*/  @P3 IMAD.MOV.U32 R11, RZ, RZ, R15 ;  /* 0x000000ffff0b3224 */ /* 0x000fe400078e000f */
[----:B------:R-:W-:-:S04]  /*2320*/  FMUL R8, R7, R6 ;  /* 0x0000000607087220 */ /* 0x000fc80000400000 */
[----:B------:R-:W-:-:S05]  /*2330*/  FFMA R8, R33, R0, R8 ;  /* 0x0000000021087223 */ /* 0x000fca0000000008 */
[----:B------:R-:W-:-:S05]  /*2340*/  F2FP.F16.F32.PACK_AB R8, RZ, R8 ;  /* 0x00000008ff08723e */ /* 0x000fca00000000ff */
[----:B------:R0:W-:Y:S01]  /*2350*/  @P3 STG.E.U16 desc[UR12][R10.64+0x22], R8 ;  /* 0x000022080a003986 */ /* 0x0001e2000c10150c */
[----:B------:R-:W-:Y:S05]  /*2360*/  @!P0 BRA `(.L_x_40) ;  /* 0x0000000000048947 */ /* 0x000fea0003800000 */
[----:B------:R0:W5:Y:S02]  /*2370*/  LDG.E.LTC128B.U16 R94, desc[UR12][R2.64+0x20] ;  /* 0x0000200c025e7981 */ /* 0x000164000c1e1520 */
.L_x_40:
[----:B------:R-:W-:Y:S05]  /*2380*/  BSYNC B0 ;  /* 0x0000000000007941 */ /* 0x000fea0003800000 */
.L_x_39:
        /* <DEDUP_REMOVED lines=9> */
.L_x_42:
[----:B------:R-:W-:Y:S05]  /*2420*/  BSYNC B0 ;  /* 0x0000000000007941 */ /* 0x000fea0003800000 */
.L_x_41:
[----:B0----5:R-:W-:Y:S01]  /*2430*/  HADD2.F32 R7, -RZ, R94.H0_H0 ;  /* 0x2000005eff077230 */ /* 0x021fe20000004100 */
        /* <DEDUP_REMOVED lines=9> */
.L_x_44:
[----:B------:R-:W-:Y:S05]  /*24d0*/  BSYNC B0 ;  /* 0x0000000000007941 */ /* 0x000fea0003800000 */
.L_x_43:
        /* <DEDUP_REMOVED lines=12> */
.L_x_46:
[----:B------:R-:W-:Y:S05]  /*25a0*/  BSYNC B0 ;  /* 0x0000000000007941 */ /* 0x000fea0003800000 */
.L_x_45:
        /* <DEDUP_REMOVED lines=11> */
.L_x_48:
[----:B------:R-:W-:Y:S05]  /*2660*/  BSYNC B0 ;  /* 0x0000000000007941 */ /* 0x000fea0003800000 */
.L_x_47:
        /* <DEDUP_REMOVED lines=9> */
.L_x_50:
[----:B------:R-:W-:Y:S05]  /*2700*/  BSYNC B0 ;  /* 0x0000000000007941 */ /* 0x000fea0003800000 */
.L_x_49:
        /* <DEDUP_REMOVED lines=10> */
.L_x_52:
[----:B------:R-:W-:Y:S05]  /*27b0*/  BSYNC B0 ;  /* 0x0000000000007941 */ /* 0x000fea0003800000 */
.L_x_51:
        /* <DEDUP_REMOVED lines=12> */
.L_x_54:
[----:B------:R-:W-:Y:S05]  /*2880*/  BSYNC B0 ;  /* 0x0000000000007941 */ /* 0x000fea0003800000 */
.L_x_53:
        /* <DEDUP_REMOVED lines=11> */
.L_x_56:
[----:B------:R-:W-:Y:S05]  /*2940*/  BSYNC B0 ;  /* 0x0000000000007941 */ /* 0x000fea0003800000 */
.L_x_55:
        /* <DEDUP_REMOVED lines=9> */
.L_x_58:
[----:B------:R-:W-:Y:S05]  /*29e0*/  BSYNC B0 ;  /* 0x0000000000007941 */ /* 0x000fea0003800000 */
.L_x_57:
        /* <DEDUP_REMOVED lines=10> */
.L_x_60:
[----:B------:R-:W-:Y:S05]  /*2a90*/  BSYNC B0 ;  /* 0x0000000000007941 */ /* 0x000fea0003800000 */
.L_x_59:
        /* <DEDUP_REMOVED lines=12> */
.L_x_62:
[----:B------:R-:W-:Y:S05]  /*2b60*/  BSYNC B0 ;  /* 0x0000000000007941 */ /* 0x000fea0003800000 */
.L_x_61:
        /* <DEDUP_REMOVED lines=11> */
.L_x_64:
[----:B------:R-:W-:Y:S05]  /*2c20*/  BSYNC B0 ;  /* 0x0000000000007941 */ /* 0x000fea0003800000 */
.L_x_63:
        /* <DEDUP_REMOVED lines=9> */
.L_x_66:
[----:B------:R-:W-:Y:S05]  /*2cc0*/  BSYNC B0 ;  /* 0x0000000000007941 */ /* 0x000fea0003800000 */
.L_x_65:
        /* <DEDUP_REMOVED lines=10> */
.L_x_68:
[----:B------:R-:W-:Y:S05]  /*2d70*/  BSYNC B0 ;  /* 0x0000000000007941 */ /* 0x000fea0003800000 */
.L_x_67:
        /* <DEDUP_REMOVED lines=12> */
.L_x_70:
[----:B------:R-:W-:Y:S05]  /*2e40*/  BSYNC B0 ;  /* 0x0000000000007941 */ /* 0x000fea0003800000 */
.L_x_69:
        /* <DEDUP_REMOVED lines=11> */
.L_x_72:
[----:B------:R-:W-:Y:S05]  /*2f00*/  BSYNC B0 ;  /* 0x0000000000007941 */ /* 0x000fea0003800000 */
.L_x_71:
        /* <DEDUP_REMOVED lines=9> */
.L_x_74:
[----:B------:R-:W-:Y:S05]  /*2fa0*/  BSYNC B0 ;  /* 0x0000000000007941 */ /* 0x000fea0003800000 */
.L_x_73:
        /* <DEDUP_REMOVED lines=10> */
.L_x_76:
[----:B------:R-:W-:Y:S05]  /*3050*/  BSYNC B0 ;  /* 0x0000000000007941 */ /* 0x000fea0003800000 */
.L_x_75:
        /* <DEDUP_REMOVED lines=12> */
.L_x_78:
[----:B------:R-:W-:Y:S05]  /*3120*/  BSYNC B0 ;  /* 0x0000000000007941 */ /* 0x000fea0003800000 */
.L_x_77:
        /* <DEDUP_REMOVED lines=11> */
.L_x_80:
[----:B------:R-:W-:Y:S05]  /*31e0*/  BSYNC B0 ;  /* 0x0000000000007941 */ /* 0x000fea0003800000 */
.L_x_79:
        /* <DEDUP_REMOVED lines=9> */
.L_x_82:
[----:B------:R-:W-:Y:S05]  /*3280*/  BSYNC B0 ;  /* 0x0000000000007941 */ /* 0x000fea0003800000 */
.L_x_81:
        /* <DEDUP_REMOVED lines=10> */
.L_x_84:
[----:B------:R-:W-:Y:S05]  /*3330*/  BSYNC B0 ;  /* 0x0000000000007941 */ /* 0x000fea0003800000 */
.L_x_83:
        /* <DEDUP_REMOVED lines=12> */
.L_x_86:
[----:B------:R-:W-:Y:S05]  /*3400*/  BSYNC B0 ;  /* 0x0000000000007941 */ /* 0x000fea0003800000 */
.L_x_85:
        /* <DEDUP_REMOVED lines=11> */
.L_x_88:
[----:B------:R-:W-:Y:S05]  /*34c0*/  BSYNC B0 ;  /* 0x0000000000007941 */ /* 0x000fea0003800000 */
.L_x_87:
        /* <DEDUP_REMOVED lines=9> */
.L_x_90:
[----:B------:R-:W-:Y:S05]  /*3560*/  BSYNC B0 ;  /* 0x0000000000007941 */ /* 0x000fea0003800000 */
.L_x_89:
        /* <DEDUP_REMOVED lines=10> */
.L_x_92:
[----:B------:R-:W-:Y:S05]  /*3610*/  BSYNC B0 ;  /* 0x0000000000007941 */ /* 0x000fea0003800000 */
.L_x_91:
        /* <DEDUP_REMOVED lines=12> */
.L_x_94:
[----:B------:R-:W-:Y:S05]  /*36e0*/  BSYNC B0 ;  /* 0x0000000000007941 */ /* 0x000fea0003800000 */
.L_x_93:
        /* <DEDUP_REMOVED lines=11> */
.L_x_96:
[----:B------:R-:W-:Y:S05]  /*37a0*/  BSYNC B0 ;  /* 0x0000000000007941 */ /* 0x000fea0003800000 */
.L_x_95:
        /* <DEDUP_REMOVED lines=9> */
.L_x_98:
[----:B------:R-:W-:Y:S05]  /*3840*/  BSYNC B0 ;  /* 0x0000000000007941 */ /* 0x000fea0003800000 */
.L_x_97:
        /* <DEDUP_REMOVED lines=10> */
.L_x_100:
[----:B------:R-:W-:Y:S05]  /*38f0*/  BSYNC B0 ;  /* 0x0000000000007941 */ /* 0x000fea0003800000 */
.L_x_99:
        /* <DEDUP_REMOVED lines=12> */
.L_x_102:
[----:B------:R-:W-:Y:S05]  /*39c0*/  BSYNC B0 ;  /* 0x0000000000007941 */ /* 0x000fea0003800000 */
.L_x_101:
        /* <DEDUP_REMOVED lines=11> */
.L_x_104:
[----:B------:R-:W-:Y:S05]  /*3a80*/  BSYNC B0 ;  /* 0x0000000000007941 */ /* 0x000fea0003800000 */
.L_x_103:
        /* <DEDUP_REMOVED lines=9> */
.L_x_106:
[----:B------:R-:W-:Y:S05]  /*3b20*/  BSYNC B0 ;  /* 0x0000000000007941 */ /* 0x000fea0003800000 */
.L_x_105:
        /* <DEDUP_REMOVED lines=10> */
.L_x_108:
[----:B------:R-:W-:Y:S05]  /*3bd0*/  BSYNC B0 ;  /* 0x0000000000007941 */ /* 0x000fea0003800000 */
.L_x_107:
        /* <DEDUP_REMOVED lines=12> */
.L_x_110:
[----:B------:R-:W-:Y:S05]  /*3ca0*/  BSYNC B0 ;  /* 0x0000000000007941 */ /* 0x000fea0003800000 */
.L_x_109:
        /* <DEDUP_REMOVED lines=11> */
.L_x_112:
[----:B------:R-:W-:Y:S05]  /*3d60*/  BSYNC B0 ;  /* 0x0000000000007941 */ /* 0x000fea0003800000 */
.L_x_111:
        /* <DEDUP_REMOVED lines=9> */
.L_x_114:
[----:B------:R-:W-:Y:S05]  /*3e00*/  BSYNC B0 ;  /* 0x0000000000007941 */ /* 0x000fea0003800000 */
.L_x_113:
        /* <DEDUP_REMOVED lines=10> */
.L_x_116:
[----:B------:R-:W-:Y:S05]  /*3eb0*/  BSYNC B0 ;  /* 0x0000000000007941 */ /* 0x000fea0003800000 */
.L_x_115:
        /* <DEDUP_REMOVED lines=12> */
.L_x_118:
[----:B------:R-:W-:Y:S05]  /*3f80*/  BSYNC B0 ;  /* 0x0000000000007941 */ /* 0x000fea0003800000 */
.L_x_117:
        /* <DEDUP_REMOVED lines=11> */
.L_x_120:
[----:B------:R-:W-:Y:S05]  /*4040*/  BSYNC B0 ;  /* 0x0000000000007941 */ /* 0x000fea0003800000 */
.L_x_119:
        /* <DEDUP_REMOVED lines=9> */
.L_x_122:
[----:B------:R-:W-:Y:S05]  /*40e0*/  BSYNC B0 ;  /* 0x0000000000007941 */ /* 0x000fea0003800000 */
.L_x_121:
        /* <DEDUP_REMOVED lines=10> */
.L_x_124:
[----:B------:R-:W-:Y:S05]  /*4190*/  BSYNC B0 ;  /* 0x0000000000007941 */ /* 0x000fea0003800000 */
.L_x_123:
        /* <DEDUP_REMOVED lines=12> */
.L_x_126:
[----:B------:R-:W-:Y:S05]  /*4260*/  BSYNC B0 ;  /* 0x0000000000007941 */ /* 0x000fea0003800000 */
.L_x_125:
        /* <DEDUP_REMOVED lines=11> */
.L_x_128:
[----:B------:R-:W-:Y:S05]  /*4320*/  BSYNC B0 ;  /* 0x0000000000007941 */ /* 0x000fea0003800000 */
.L_x_127:
        /* <DEDUP_REMOVED lines=9> */
.L_x_130:
[----:B------:R-:W-:Y:S05]  /*43c0*/  BSYNC B0 ;  /* 0x0000000000007941 */ /* 0x000fea0003800000 */
.L_x_129:
        /* <DEDUP_REMOVED lines=10> */
.L_x_132:
[----:B------:R-:W-:Y:S05]  /*4470*/  BSYNC B0 ;  /* 0x0000000000007941 */ /* 0x000fea0003800000 */
.L_x_131:
        /* <DEDUP_REMOVED lines=12> */
.L_x_134:
[----:B------:R-:W-:Y:S05]  /*4540*/  BSYNC B0 ;  /* 0x0000000000007941 */ /* 0x000fea0003800000 */
.L_x_133:
        /* <DEDUP_REMOVED lines=11> */
.L_x_136:
[----:B------:R-:W-:Y:S05]  /*4600*/  BSYNC B0 ;  /* 0x0000000000007941 */ /* 0x000fea0003800000 */
.L_x_135:
        /* <DEDUP_REMOVED lines=9> */
.L_x_138:
[----:B------:R-:W-:Y:S05]  /*46a0*/  BSYNC B0 ;  /* 0x0000000000007941 */ /* 0x000fea0003800000 */
.L_x_137:
        /* <DEDUP_REMOVED lines=10> */
.L_x_140:
[----:B------:R-:W-:Y:S05]  /*4750*/  BSYNC B0 ;  /* 0x0000000000007941 */ /* 0x000fea0003800000 */
.L_x_139:
[----:B-----5:R-:W-:Y:S01]  /*4760*/  HADD2.F32 R7, -RZ, R94.H0_H0 ;  /* 0x2000005eff077230 */ /* 0x020fe20000004100 */
[----:B------:R-:W-:Y:S01]  /*4770*/  ISETP.GT.AND P1, PT, R9, 0x79, PT ;  /* 0x000000790900780c */ /* 0x000fe20003f24270 */
[----:B0-----:R-:W-:Y:S01]  /*4780*/  @P2 IMAD.MOV.U32 R8, RZ, RZ, R14 ;  /* 0x000000ffff082224 */ /* 0x001fe200078e000e */
        /* <DEDUP_REMOVED lines=9> */
.L_x_142:
[----:B------:R-:W-:Y:S05]  /*4820*/  BSYNC B0 ;  /* 0x0000000000007941 */ /* 0x000fea0003800000 */
.L_x_141:
[----:B0----5:R-:W-:Y:S01]  /*4830*/  HADD2.F32 R7, -RZ, R94.H0_H0 ;  /* 0x2000005eff077230 */ /* 0x021fe20000004100 */
        /* <DEDUP_REMOVED lines=8> */
.L_x_144:
[----:B------:R-:W-:Y:S05]  /*48c0*/  BSYNC B0 ;  /* 0x0000000000007941 */ /* 0x000fea0003800000 */
.L_x_143:
        /* <DEDUP_REMOVED lines=9> */
.L_x_146:
[----:B------:R-:W-:Y:S05]  /*4960*/  BSYNC B0 ;  /* 0x0000000000007941 */ /* 0x000fea0003800000 */
.L_x_145:
[----:B0--345:R-:W-:-:S05]  /*4970*/  HADD2.F32 R3, -RZ, R94.H0_H0 ;  /* 0x2000005eff037230 */ /* 0x039fca0000004100 */
[----:B------:R-:W-:-:S04]  /*4980*/  FMUL R6, R3, R6 ;  /* 0x0000000603067220 */ /* 0x000fc80000400000 */
[----:B------:R-:W-:Y:S01]  /*4990*/  FFMA R6, R87, R0, R6 ;  /* 0x0000000057067223 */ /* 0x000fe20000000006 */
[----:B------:R-:W-:Y:S06]  /*49a0*/  @!P1 EXIT ;  /* 0x000000000000994d */ /* 0x000fec0003800000 */
[----:B------:R-:W-:-:S05]  /*49b0*/  F2FP.F16.F32.PACK_AB R6, RZ, R6 ;  /* 0x00000006ff06723e */ /* 0x000fca00000000ff */
[----:B------:R-:W-:Y:S01]  /*49c0*/  STG.E.U16 desc[UR12][R4.64+0xf2], R6 ;  /* 0x0000f20604007986 */ /* 0x000fe2000c10150c */
[----:B------:R-:W-:Y:S05]  /*49d0*/  EXIT ;  /* 0x000000000000794d */ /* 0x000fea0003800000 */
.L_x_22:
[----:B------:R-:W-:Y:S01]  /*49e0*/  ISETP.GT.AND P3, PT, R9, 0x1, PT ;  /* 0x000000010900780c */ /* 0x000fe20003f64270 */
[----:B------:R-:W-:Y:S01]  /*49f0*/  ULDC.64 UR4, c[0x0][0x5c8] ;  /* 0x0001720000047ab9 */ /* 0x000fe20000000a00 */
[-C--:B------:R-:W-:Y:S01]  /*4a00*/  FMUL R24, R24, R0.reuse ;  /* 0x0000000018187220 */ /* 0x080fe20000400000 */
[-C--:B------:R-:W-:Y:S01]  /*4a10*/  FMUL R25, R25, R0.reuse ;  /* 0x0000000019197220 */ /* 0x080fe20000400000 */
[----:B------:R-:W-:Y:S01]  /*4a20*/  ISETP.GT.AND P1, PT, R12, RZ, P3 ;  /* 0x000000ff0c00720c */ /* 0x000fe20001f24270 */
[-C--:B------:R-:W-:Y:S01]  /*4a30*/  FMUL R26, R26, R0.reuse ;  /* 0x000000001a1a7220 */ /* 0x080fe20000400000 */
[----:B------:R-:W-:Y:S01]  /*4a40*/  LEA R2, P4, R10, UR4, 0x1 ;  /* 0x000000040a027c11 */ /* 0x000fe2000f8808ff */
[----:B------:R-:W-:Y:S01]  /*4a50*/  FMUL R27, R27, R0 ;  /* 0x000000001b1b7220 */ /* 0x000fe20000400000 */
[----:B------:R-:W-:Y:S01]  /*4a60*/  F2FP.F16.F32.PACK_AB R24, RZ, R24 ;  /* 0x00000018ff18723e */ /* 0x000fe200000000ff */
[-C--:B------:R-:W-:Y:S01]  /*4a70*/  FMUL R28, R28, R0.reuse ;  /* 0x000000001c1c7220 */ /* 0x080fe20000400000 */
[----:B------:R-:W-:Y:S01]  /*4a80*/  LEA.HI.X R3, R10, UR5, R17, 0x1, P4 ;  /* 0x000000050a037c11 */ /* 0x000fe2000a0f0c11 */
[-C--:B------:R-:W-:Y:S01]  /*4a90*/  FMUL R29, R29, R0.reuse ;  /* 0x000000001d1d7220 */ /* 0x080fe20000400000 */
[----:B------:R-:W-:Y:S01]  /*4aa0*/  F2FP.F16.F32.PACK_AB R25, RZ, R25 ;  /* 0x00000019ff19723e */ /* 0x000fe200000000ff */
[-C--:B------:R-:W-:Y:S01]  /*4ab0*/  FMUL R30, R30, R0.reuse ;  /* 0x000000001e1e7220 */ /* 0x080fe20000400000 */
[----:B------:R-:W-:Y:S01]  /*4ac0*/  SHF.L.U64.HI R5, R19, 0x1, R18 ;  /* 0x0000000113057819 */ /* 0x000fe20000010212 */
[----:B------:R-:W-:Y:S01]  /*4ad0*/  @P2 STG.E.U16 desc[UR12][R2.64], R24 ;  /* 0x0000001802002986 */ /* 0x000fe2000c10150c */
[----:B------:R-:W-:Y:S01]  /*4ae0*/  ISETP.GT.AND P2, PT, R12, 0x8, P0 ;  /* 0x000000080c00780c */ /* 0x000fe20000744270 */
[----:B------:R-:W-:Y:S01]  /*4af0*/  FMUL R31, R31, R0 ;  /* 0x000000001f1f7220 */ /* 0x000fe20000400000 */
[----:B------:R-:W-:Y:S01]  /*4b00*/  LEA R4, P5, R19, R2, 0x1 ;  /* 0x0000000213047211 */ /* 0x000fe200078a08ff */
[----:B------:R-:W-:Y:S01]  /*4b10*/  @P1 STG.E.U16 desc[UR12][R2.64+0x2], R25 ;  /* 0x0000021902001986 */ /* 0x000fe2000c10150c */
[----:B------:R-:W-:Y:S01]  /*4b20*/  ISETP.GT.AND P1, PT, R9, 0x8, PT ;  /* 0x000000080900780c */ /* 0x000fe20003f24270 */
[-C--:B------:R-:W-:Y:S01]  /*4b30*/  FMUL R32, R32, R0.reuse ;  /* 0x0000000020207220 */ /* 0x080fe20000400000 */
[C---:B------:R-:W-:Y:S01]  /*4b40*/  ISETP.GT.AND P3, PT, R12.reuse, 0x8, P3 ;  /* 0x000000080c00780c */ /* 0x040fe20001f64270 */
[----:B------:R-:W-:Y:S01]  /*4b50*/  IMAD.X R5, R5, 0x1, R3, P5 ;  /* 0x0000000105057824 */ /* 0x000fe200028e0603 */
[----:B------:R-:W-:Y:S01]  /*4b60*/  ISETP.GT.AND P0, PT, R9, 0x9, PT ;  /* 0x000000090900780c */ /* 0x000fe20003f04270 */
[-C--:B------:R-:W-:Y:S01]  /*4b70*/  FMUL R33, R33, R0.reuse ;  /* 0x0000000021217220 */ /* 0x080fe20000400000 */
[----:B------:R-:W-:Y:S01]  /*4b80*/  ISETP.GT.AND P4, PT, R12, RZ, P1 ;  /* 0x000000ff0c00720c */ /* 0x000fe20000f84270 */
[-C--:B------:R-:W-:Y:S01]  /*4b90*/  FMUL R34, R34, R0.reuse ;  /* 0x0000000022227220 */ /* 0x080fe20000400000 */
[----:B------:R-:W-:Y:S01]  /*4ba0*/  ISETP.GT.AND P5, PT, R12, RZ, P0 ;  /* 0x000000ff0c00720c */ /* 0x000fe200007a4270 */
[----:B------:R-:W-:Y:S01]  /*4bb0*/  FMUL R35, R35, R0 ;  /* 0x0000000023237220 */ /* 0x000fe20000400000 */
[----:B------:R-:W-:Y:S01]  /*4bc0*/  F2FP.F16.F32.PACK_AB R26, RZ, R26 ;  /* 0x0000001aff1a723e */ /* 0x000fe200000000ff */
[-C--:B------:R-:W-:Y:S01]  /*4bd0*/  FMUL R36, R36, R0.reuse ;  /* 0x0000000024247220 */ /* 0x080fe20000400000 */
[----:B------:R-:W-:Y:S01]  /*4be0*/  F2FP.F16.F32.PACK_AB R27, RZ, R27 ;  /* 0x0000001bff1b723e */ /* 0x000fe200000000ff */
[----:B------:R-:W-:Y:S01]  /*4bf0*/  FMUL R37, R37, R0 ;  /* 0x0000000025257220 */ /* 0x000fe20000400000 */
[----:B------:R-:W-:Y:S01]  /*4c00*/  F2FP.F16.F32.PACK_AB R28, RZ, R28 ;  /* 0x0000001cff1c723e */ /* 0x000fe200000000ff */
[----:B------:R-:W-:Y:S01]  /*4c10*/  @P2 STG.E.U16 desc[UR12][R4.64], R26 ;  /* 0x0000001a04002986 */ /* 0x000fe2000c10150c */
[----:B------:R-:W-:Y:S01]  /*4c20*/  ISETP.GT.AND P1, PT, R12, 0x8, P1 ;  /* 0x000000080c00780c */ /* 0x000fe20000f24270 */
[-C--:B------:R-:W-:Y:S01]  /*4c30*/  FMUL R38, R38, R0.reuse ;  /* 0x0000000026267220 */ /* 0x080fe20000400000 */
[----:B------:R-:W-:Y:S01]  /*4c40*/  F2FP.F16.F32.PACK_AB R29, RZ, R29 ;  /* 0x0000001dff1d723e */ /* 0x000fe200000000ff */
[----:B------:R-:W-:Y:S01]  /*4c50*/  @P3 STG.E.U16 desc[UR12][R4.64+0x2], R27 ;  /* 0x0000021b04003986 */ /* 0x000fe2000c10150c */
[----:B------:R-:W-:Y:S01]  /*4c60*/  ISETP.GT.AND P3, PT, R9, 0x10, PT ;  /* 0x000000100900780c */ /* 0x000fe20003f64270 */
[-C--:B------:R-:W-:Y:S01]  /*4c70*/  FMUL R39, R39, R0.reuse ;  /* 0x0000000027277220 */ /* 0x080fe20000400000 */
[----:B------:R-:W-:Y:S01]  /*4c80*/  ISETP.GT.AND P2, PT, R12, 0x8, P0 ;  /* 0x000000080c00780c */ /* 0x000fe20000744270 */
[----:B------:R-:W-:Y:S01]  /*4c90*/  @P4 STG.E.U16 desc[UR12][R2.64+0x10], R28 ;  /* 0x0000101c02004986 */ /* 0x000fe2000c10150c */
[----:B------:R-:W-:Y:S01]  /*4ca0*/  ISETP.GT.AND P0, PT, R9, 0x11, PT ;  /* 0x000000110900780c */ /* 0x000fe20003f04270 */
[-C--:B------:R-:W-:Y:S01]  /*4cb0*/  FMUL R40, R40, R0.reuse ;  /* 0x0000000028287220 */ /* 0x080fe20000400000 */
[C---:B------:R-:W-:Y:S01]  /*4cc0*/  ISETP.GT.AND P4, PT, R12.reuse, RZ, P3 ;  /* 0x000000ff0c00720c */ /* 0x040fe20001f84270 */
[----:B------:R-:W-:Y:S01]  /*4cd0*/  @P5 STG.E.U16 desc[UR12][R2.64+0x12], R29 ;  /* 0x0000121d02005986 */ /* 0x000fe2000c10150c */
        /* <DEDUP_REMOVED lines=153> */
[----:B------:R-:W-:Y:S01]  /*5670*/  FMUL R0, R87, R0 ;  /* 0x0000000057007220 */ /* 0x000fe20000400000 */
[----:B------:R-:W-:Y:S01]  /*5680*/  ISETP.GT.AND P2, PT, R12, 0x8, P0 ;  /* 0x000000080c00780c */ /* 0x000fe20000744270 */
[----:B------:R-:W-:Y:S01]  /*5690*/  @P4 STG.E.U16 desc[UR12][R2.64+0x90], R60 ;  /* 0x0000903c02004986 */ /* 0x000fe2000c10150c */
[----:B------:R-:W-:-:S02]  /*56a0*/  ISETP.GT.AND P0, PT, R9, 0x51, PT ;  /* 0x000000510900780c */ /* 0x000fc40003f04270 */
[C---:B------:R-:W-:Y:S01]  /*56b0*/  ISETP.GT.AND P4, PT, R12.reuse, RZ, P3 ;  /* 0x000000ff0c00720c */ /* 0x040fe20001f84270 */
[----:B------:R-:W-:Y:S01]  /*56c0*/  @P5 STG.E.U16 desc[UR12][R2.64+0x92], R61 ;  /* 0x0000923d02005986 */ /* 0x000fe2000c10150c */
[C---:B------:R-:W-:Y:S02]  /*56d0*/  ISETP.GT.AND P5, PT, R12.reuse, RZ, P0 ;  /* 0x000000ff0c00720c */ /* 0x040fe400007a4270 */
[----:B------:R-:W-:Y:S02]  /*56e0*/  F2FP.F16.F32.PACK_AB R62, RZ, R62 ;  /* 0x0000003eff3e723e */ /* 0x000fe400000000ff */
[----:B------:R-:W-:Y:S02]  /*56f0*/  F2FP.F16.F32.PACK_AB R63, RZ, R63 ;  /* 0x0000003fff3f723e */ /* 0x000fe400000000ff */
[----:B------:R-:W-:Y:S01]  /*5700*/  F2FP.F16.F32.PACK_AB R64, RZ, R64 ;  /* 0x00000040ff40723e */ /* 0x000fe200000000ff */
[----:B------:R-:W-:Y:S01]  /*5710*/  @P1 STG.E.U16 desc[UR12][R4.64+0x90], R62 ;  /* 0x0000903e04001986 */ /* 0x000fe2000c10150c */
[----:B------:R-:W-:-:S02]  /*5720*/  ISETP.GT.AND P1, PT, R12, 0x8, P3 ;  /* 0x000000080c00780c */ /* 0x000fc40001f24270 */
[----:B------:R-:W-:Y:S01]  /*5730*/  F2FP.F16.F32.PACK_AB R65, RZ, R65 ;  /* 0x00000041ff41723e */ /* 0x000fe200000000ff */
[----:B------:R-:W-:Y:S01]  /*5740*/  @P2 STG.E.U16 desc[UR12][R4.64+0x92], R63 ;  /* 0x0000923f04002986 */ /* 0x000fe2000c10150c */
[C---:B------:R-:W-:Y:S02]  /*5750*/  ISETP.GT.AND P2, PT, R9.reuse, 0x58, PT ;  /* 0x000000580900780c */ /* 0x040fe40003f44270 */
[C---:B------:R-:W-:Y:S01]  /*5760*/  ISETP.GT.AND P0, PT, R12.reuse, 0x8, P0 ;  /* 0x000000080c00780c */ /* 0x040fe20000704270 */
[----:B------:R-:W-:Y:S01]  /*5770*/  @P4 STG.E.U16 desc[UR12][R2.64+0xa0], R64 ;  /* 0x0000a04002004986 */ /* 0x000fe2000c10150c */
[----:B------:R-:W-:Y:S02]  /*5780*/  ISETP.GT.AND P3, PT, R9, 0x59, PT ;  /* 0x000000590900780c */ /* 0x000fe40003f64270 */
[C---:B------:R-:W-:Y:S01]  /*5790*/  ISETP.GT.AND P4, PT, R12.reuse, RZ, P2 ;  /* 0x000000ff0c00720c */ /* 0x040fe20001784270 */
[----:B------:R-:W-:Y:S01]  /*57a0*/  @P5 STG.E.U16 desc[UR12][R2.64+0xa2], R65 ;  /* 0x0000a24102005986 */ /* 0x000fe2000c10150c */
[----:B------:R-:W-:-:S02]  /*57b0*/  ISETP.GT.AND P5, PT, R12, RZ, P3 ;  /* 0x000000ff0c00720c */ /* 0x000fc40001fa4270 */
[----:B------:R-:W-:Y:S02]  /*57c0*/  F2FP.F16.F32.PACK_AB R66, RZ, R66 ;  /* 0x00000042ff42723e */ /* 0x000fe400000000ff */
[----:B------:R-:W-:Y:S02]  /*57d0*/  F2FP.F16.F32.PACK_AB R67, RZ, R67 ;  /* 0x00000043ff43723e */ /* 0x000fe400000000ff */
[----:B------:R-:W-:Y:S01]  /*57e0*/  F2FP.F16.F32.PACK_AB R68, RZ, R68 ;  /* 0x00000044ff44723e */ /* 0x000fe200000000ff */
[----:B------:R-:W-:Y:S01]  /*57f0*/  @P1 STG.E.U16 desc[UR12][R4.64+0xa0], R66 ;  /* 0x0000a04204001986 */ /* 0x000fe2000c10150c */
[C---:B------:R-:W-:Y:S02]  /*5800*/  ISETP.GT.AND P1, PT, R12.reuse, 0x8, P2 ;  /* 0x000000080c00780c */ /* 0x040fe40001724270 */
[----:B------:R-:W-:Y:S01]  /*5810*/  F2FP.F16.F32.PACK_AB R69, RZ, R69 ;  /* 0x00000045ff45723e */ /* 0x000fe200000000ff */
[----:B------:R-:W-:Y:S01]  /*5820*/  @P0 STG.E.U16 desc[UR12][R4.64+0xa2], R67 ;  /* 0x0000a24304000986 */ /* 0x000fe2000c10150c */
[----:B------:R-:W-:-:S02]  /*5830*/  ISETP.GT.AND P2, PT, R12, 0x8, P3 ;  /* 0x000000080c00780c */ /* 0x000fc40001f44270 */
[C---:B------:R-:W-:Y:S01]  /*5840*/  ISETP.GT.AND P3, PT, R9.reuse, 0x60, PT ;  /* 0x000000600900780c */ /* 0x040fe20003f64270 */
[----:B------:R-:W-:Y:S01]  /*5850*/  @P4 STG.E.U16 desc[UR12][R2.64+0xb0], R68 ;  /* 0x0000b04402004986 */ /* 0x000fe2000c10150c */
[----:B------:R-:W-:Y:S02]  /*5860*/  ISETP.GT.AND P0, PT, R9, 0x61, PT ;  /* 0x000000610900780c */ /* 0x000fe40003f04270 */
[C---:B------:R-:W-:Y:S01]  /*5870*/  ISETP.GT.AND P4, PT, R12.reuse, RZ, P3 ;  /* 0x000000ff0c00720c */ /* 0x040fe20001f84270 */
[----:B------:R-:W-:Y:S01]  /*5880*/  @P5 STG.E.U16 desc[UR12][R2.64+0xb2], R69 ;  /* 0x0000b24502005986 */ /* 0x000fe2000c10150c */
[----:B------:R-:W-:Y:S02]  /*5890*/  ISETP.GT.AND P5, PT, R12, RZ, P0 ;  /* 0x000000ff0c00720c */ /* 0x000fe400007a4270 */
[----:B------:R-:W-:Y:S02]  /*58a0*/  F2FP.F16.F32.PACK_AB R70, RZ, R70 ;  /* 0x00000046ff46723e */ /* 0x000fe400000000ff */
[----:B------:R-:W-:-:S02]  /*58b0*/  F2FP.F16.F32.PACK_AB R71, RZ, R71 ;  /* 0x00000047ff47723e */ /* 0x000fc400000000ff */
[----:B------:R-:W-:Y:S01]  /*58c0*/  F2FP.F16.F32.PACK_AB R72, RZ, R72 ;  /* 0x00000048ff48723e */ /* 0x000fe200000000ff */
[----:B------:R-:W-:Y:S01]  /*58d0*/  @P1 STG.E.U16 desc[UR12][R4.64+0xb0], R70 ;  /* 0x0000b04604001986 */ /* 0x000fe2000c10150c */
[----:B------:R-:W-:Y:S02]  /*58e0*/  F2FP.F16.F32.PACK_AB R73, RZ, R73 ;  /* 0x00000049ff49723e */ /* 0x000fe400000000ff */
[C---:B------:R-:W-:Y:S01]  /*58f0*/  ISETP.GT.AND P1, PT, R12.reuse, 0x8, P3 ;  /* 0x000000080c00780c */ /* 0x040fe20001f24270 */
[----:B------:R-:W-:Y:S01]  /*5900*/  @P2 STG.E.U16 desc[UR12][R4.64+0xb2], R71 ;  /* 0x0000b24704002986 */ /* 0x000fe2000c10150c */
[----:B------:R-:W-:Y:S02]  /*5910*/  ISETP.GT.AND P0, PT, R12, 0x8, P0 ;  /* 0x000000080c00780c */ /* 0x000fe40000704270 */
[----:B------:R-:W-:Y:S01]  /*5920*/  F2FP.F16.F32.PACK_AB R74, RZ, R74 ;  /* 0x0000004aff4a723e */ /* 0x000fe200000000ff */
[----:B------:R-:W-:Y:S01]  /*5930*/  @P4 STG.E.U16 desc[UR12][R2.64+0xc0], R72 ;  /* 0x0000c04802004986 */ /* 0x000fe2000c10150c */
[----:B------:R-:W-:-:S02]  /*5940*/  ISETP.GT.AND P4, PT, R9, 0x68, PT ;  /* 0x000000680900780c */ /* 0x000fc40003f84270 */
[----:B------:R-:W-:Y:S01]  /*5950*/  F2FP.F16.F32.PACK_AB R75, RZ, R75 ;  /* 0x0000004bff4b723e */ /* 0x000fe200000000ff */
[----:B------:R-:W-:Y:S01]  /*5960*/  @P5 STG.E.U16 desc[UR12][R2.64+0xc2], R73 ;  /* 0x0000c24902005986 */ /* 0x000fe2000c10150c */
[----:B------:R-:W-:Y:S02]  /*5970*/  ISETP.GT.AND P5, PT, R9, 0x69, PT ;  /* 0x000000690900780c */ /* 0x000fe40003fa4270 */
[C---:B------:R-:W-:Y:S01]  /*5980*/  ISETP.GT.AND P2, PT, R12.reuse, RZ, P4 ;  /* 0x000000ff0c00720c */ /* 0x040fe20002744270 */
[----:B------:R-:W-:Y:S01]  /*5990*/  @P1 STG.E.U16 desc[UR12][R4.64+0xc0], R74 ;  /* 0x0000c04a04001986 */ /* 0x000fe2000c10150c */
[----:B------:R-:W-:Y:S02]  /*59a0*/  ISETP.GT.AND P6, PT, R12, RZ, P5 ;  /* 0x000000ff0c00720c */ /* 0x000fe40002fc4270 */
[----:B------:R-:W-:Y:S01]  /*59b0*/  F2FP.F16.F32.PACK_AB R76, RZ, R76 ;  /* 0x0000004cff4c723e */ /* 0x000fe200000000ff */
[----:B------:R-:W-:Y:S01]  /*59c0*/  @P0 STG.E.U16 desc[UR12][R4.64+0xc2], R75 ;  /* 0x0000c24b04000986 */ /* 0x000fe2000c10150c */
[----:B------:R-:W-:-:S02]  /*59d0*/  F2FP.F16.F32.PACK_AB R77, RZ, R77 ;  /* 0x0000004dff4d723e */ /* 0x000fc400000000ff */
[C---:B------:R-:W-:Y:S02]  /*59e0*/  ISETP.GT.AND P3, PT, R9.reuse, 0x70, PT ;  /* 0x000000700900780c */ /* 0x040fe40003f64270 */
[C---:B------:R-:W-:Y:S02]  /*59f0*/  ISETP.GT.AND P4, PT, R12.reuse, 0x8, P4 ;  /* 0x000000080c00780c */ /* 0x040fe40002784270 */
[----:B------:R-:W-:Y:S01]  /*5a00*/  F2FP.F16.F32.PACK_AB R78, RZ, R78 ;  /* 0x0000004eff4e723e */ /* 0x000fe200000000ff */
[----:B------:R-:W-:Y:S01]  /*5a10*/  @P2 STG.E.U16 desc[UR12][R2.64+0xd0], R76 ;  /* 0x0000d04c02002986 */ /* 0x000fe2000c10150c */
[----:B------:R-:W-:Y:S02]  /*5a20*/  ISETP.GT.AND P2, PT, R9, 0x71, PT ;  /* 0x000000710900780c */ /* 0x000fe40003f44270 */
[----:B------:R-:W-:Y:S01]  /*5a30*/  F2FP.F16.F32.PACK_AB R79, RZ, R79 ;  /* 0x0000004fff4f723e */ /* 0x000fe200000000ff */
[----:B------:R-:W-:Y:S01]  /*5a40*/  @P6 STG.E.U16 desc[UR12][R2.64+0xd2], R77 ;  /* 0x0000d24d02006986 */ /* 0x000fe2000c10150c */
[----:B------:R-:W-:-:S02]  /*5a50*/  ISETP.GT.AND P6, PT, R12, 0x8, P5 ;  /* 0x000000080c00780c */ /* 0x000fc40002fc4270 */
[C---:B------:R-:W-:Y:S02]  /*5a60*/  ISETP.GT.AND P5, PT, R12.reuse, RZ, P3 ;  /* 0x000000ff0c00720c */ /* 0x040fe40001fa4270 */
[----:B------:R-:W-:Y:S01]  /*5a70*/  F2FP.F16.F32.PACK_AB R80, RZ, R80 ;  /* 0x00000050ff50723e */ /* 0x000fe200000000ff */
[----:B------:R-:W-:Y:S01]  /*5a80*/  @P4 STG.E.U16 desc[UR12][R4.64+0xd0], R78 ;  /* 0x0000d04e04004986 */ /* 0x000fe2000c10150c */
[C---:B------:R-:W-:Y:S02]  /*5a90*/  ISETP.GT.AND P1, PT, R9.reuse, 0x78, PT ;  /* 0x000000780900780c */ /* 0x040fe40003f24270 */
[----:B------:R-:W-:Y:S02]  /*5aa0*/  ISETP.GT.AND P0, PT, R9, 0x79, PT ;  /* 0x000000790900780c */ /* 0x000fe40003f04270 */
[C---:B------:R-:W-:Y:S02]  /*5ab0*/  ISETP.GT.AND P4, PT, R12.reuse, RZ, P2 ;  /* 0x000000ff0c00720c */ /* 0x040fe40001784270 */
[C---:B------:R-:W-:Y:S01]  /*5ac0*/  ISETP.GT.AND P3, PT, R12.reuse, 0x8, P3 ;  /* 0x000000080c00780c */ /* 0x040fe20001f64270 */
[----:B------:R-:W-:Y:S01]  /*5ad0*/  @P6 STG.E.U16 desc[UR12][R4.64+0xd2], R79 ;  /* 0x0000d24f04006986 */ /* 0x000fe2000c10150c */
[----:B------:R-:W-:-:S02]  /*5ae0*/  ISETP.GT.AND P2, PT, R12, 0x8, P2 ;  /* 0x000000080c00780c */ /* 0x000fc40001744270 */
[C---:B------:R-:W-:Y:S01]  /*5af0*/  ISETP.GT.AND P6, PT, R12.reuse, RZ, P0 ;  /* 0x000000ff0c00720c */ /* 0x040fe200007c4270 */
[----:B------:R-:W-:Y:S01]  /*5b00*/  @P5 STG.E.U16 desc[UR12][R2.64+0xe0], R80 ;  /* 0x0000e05002005986 */ /* 0x000fe2000c10150c */
[C---:B------:R-:W-:Y:S02]  /*5b10*/  ISETP.GT.AND P5, PT, R12.reuse, RZ, P1 ;  /* 0x000000ff0c00720c */ /* 0x040fe40000fa4270 */
[C---:B------:R-:W-:Y:S02]  /*5b20*/  ISETP.GT.AND P1, PT, R12.reuse, 0x8, P1 ;  /* 0x000000080c00780c */ /* 0x040fe40000f24270 */
[----:B------:R-:W-:Y:S02]  /*5b30*/  F2FP.F16.F32.PACK_AB R81, RZ, R81 ;  /* 0x00000051ff51723e */ /* 0x000fe400000000ff */
[----:B------:R-:W-:Y:S02]  /*5b40*/  F2FP.F16.F32.PACK_AB R82, RZ, R82 ;  /* 0x00000052ff52723e */ /* 0x000fe400000000ff */
[----:B------:R-:W-:Y:S01]  /*5b50*/  F2FP.F16.F32.PACK_AB R83, RZ, R83 ;  /* 0x00000053ff53723e */ /* 0x000fe200000000ff */
[----:B------:R-:W-:Y:S01]  /*5b60*/  @P4 STG.E.U16 desc[UR12][R2.64+0xe2], R81 ;  /* 0x0000e25102004986 */ /* 0x000fe2000c10150c */
[----:B------:R-:W-:-:S02]  /*5b70*/  ISETP.GT.AND P0, PT, R12, 0x8, P0 ;  /* 0x000000080c00780c */ /* 0x000fc40000704270 */
[----:B------:R-:W-:Y:S01]  /*5b80*/  F2FP.F16.F32.PACK_AB R84, RZ, R84 ;  /* 0x00000054ff54723e */ /* 0x000fe200000000ff */
[----:B------:R-:W-:Y:S01]  /*5b90*/  @P3 STG.E.U16 desc[UR12][R4.64+0xe0], R82 ;  /* 0x0000e05204003986 */ /* 0x000fe2000c10150c */
[----:B------:R-:W-:Y:S02]  /*5ba0*/  F2FP.F16.F32.PACK_AB R85, RZ, R85 ;  /* 0x00000055ff55723e */ /* 0x000fe400000000ff */
[----:B------:R-:W-:Y:S01]  /*5bb0*/  F2FP.F16.F32.PACK_AB R86, RZ, R86 ;  /* 0x00000056ff56723e */ /* 0x000fe200000000ff */
[----:B------:R-:W-:Y:S04]  /*5bc0*/  @P2 STG.E.U16 desc[UR12][R4.64+0xe2], R83 ;  /* 0x0000e25304002986 */ /* 0x000fe8000c10150c */
[----:B------:R-:W-:Y:S04]  /*5bd0*/  @P5 STG.E.U16 desc[UR12][R2.64+0xf0], R84 ;  /* 0x0000f05402005986 */ /* 0x000fe8000c10150c */
[----:B------:R0:W-:Y:S02]  /*5be0*/  @P6 STG.E.U16 desc[UR12][R2.64+0xf2], R85 ;  /* 0x0000f25502006986 */ /* 0x0001e4000c10150c */
[----:B0-----:R-:W-:-:S02]  /*5bf0*/  @P1 IMAD.MOV.U32 R2, RZ, RZ, R4 ;  /* 0x000000ffff021224 */ /* 0x001fc400078e0004 */
[----:B------:R-:W-:-:S05]  /*5c00*/  @P1 IMAD.MOV.U32 R3, RZ, RZ, R5 ;  /* 0x000000ffff031224 */ /* 0x000fca00078e0005 */
[----:B------:R0:W-:Y:S01]  /*5c10*/  @P1 STG.E.U16 desc[UR12][R2.64+0xf0], R86 ;  /* 0x0000f05602001986 */ /* 0x0001e2000c10150c */
[----:B------:R-:W-:Y:S05]  /*5c20*/  @!P0 EXIT ;  /* 0x000000000000894d */ /* 0x000fea0003800000 */
[----:B------:R-:W-:-:S05]  /*5c30*/  F2FP.F16.F32.PACK_AB R0, RZ, R0 ;  /* 0x00000000ff00723e */ /* 0x000fca00000000ff */
[----:B------:R-:W-:Y:S01]  /*5c40*/  STG.E.U16 desc[UR12][R4.64+0xf2], R0 ;  /* 0x0000f20004007986 */ /* 0x000fe2000c10150c */
[----:B------:R-:W-:Y:S05]  /*5c50*/  EXIT ;  /* 0x000000000000794d */ /* 0x000fea0003800000 */
.L_x_10:
[----:B------:R-:W-:-:S13]  /*5c60*/  ISETP.NE.AND P0, PT, R3, RZ, PT ;  /* 0x000000ff0300720c */ /* 0x000fda0003f05270 */
[----:B------:R-:W-:Y:S05]  /*5c70*/  @P0 EXIT ;  /* 0x000000000000094d */ /* 0x000fea0003800000 */
[----:B------:R-:W-:-:S13]  /*5c80*/  ELECT P0, URZ, PT ;  /* 0x00000000003f782f */ /* 0x000fda0003800000 */
[----:B------:R-:W-:Y:S05]  /*5c90*/  @!P0 BRA `(.L_x_147) ;  /* 0x0000000400c08947 */ /* 0x000fea0003800000 */
[----:B------:R-:W-:Y:S02]  /*5ca0*/  ISETP.GE.AND P0, PT, R11, 0x1, PT ;  /* 0x000000010b00780c */ /* 0x000fe40003f06270 */
[----:B------:R-:W-:-:S04]  /*5cb0*/  SHF.R.S32.HI R3, RZ, 0x1f, R12 ;  /* 0x0000001fff037819 */ /* 0x000fc8000001140c */
[----:B------:R-:W-:-:S07]  /*5cc0*/  LEA.HI R3, R3, R12, RZ, 0x7 ;  /* 0x0000000c03037211 */ /* 0x000fce00078f38ff */
[----:B------:R-:W-:Y:S05]  /*5cd0*/  @!P0 BRA `(.L_x_147) ;  /* 0x0000000400b08947 */ /* 0x000fea0003800000 */
[----:B---3-5:R-:W0:Y:S01]  /*5ce0*/  S2R R6, SR_CTAID.X ;  /* 0x0000000000067919 */ /* 0x028e220000002500 */
[----:B------:R-:W1:Y:S01]  /*5cf0*/  LDC.64 R4, c[0x0][0x4d8] ;  /* 0x00013600ff047b82 */ /* 0x000e620000000a00 */
[----:B------:R-:W-:Y:S01]  /*5d00*/  LOP3.LUT R3, R3, 0xffffff80, RZ, 0xc0, !PT ;  /* 0xffffff8003037812 */ /* 0x000fe200078ec0ff */
[----:B------:R-:W-:Y:S01]  /*5d10*/  IMAD.SHL.U32 R7, R7, 0x80, RZ ;  /* 0x0000008007077824 */ /* 0x000fe200078e00ff */
[----:B------:R-:W-:Y:S01]  /*5d20*/  LOP3.LUT P0, RZ, R12, 0x1f, RZ, 0xc0, !PT ;  /* 0x0000001f0cff7812 */ /* 0x000fe2000780c0ff */
[----:B------:R-:W-:Y:S01]  /*5d30*/  ULDC.64 UR4, c[0x0][0x4b0] ;  /* 0x00012c0000047ab9 */ /* 0x000fe20000000a00 */
[----:B------:R-:W-:Y:S01]  /*5d40*/  LOP3.LUT R9, R2, 0x2, RZ, 0xfc, !PT ;  /* 0x0000000202097812 */ /* 0x000fe200078efcff */
[----:B------:R-:W-:Y:S02]  /*5d50*/  IMAD.IADD R3, R12, 0x1, -R3 ;  /* 0x000000010c037824 */ /* 0x000fe400078e0a03 */
[----:B------:R-:W-:Y:S02]  /*5d60*/  VIADD R12, R14, 0x1 ;  /* 0x000000010e0c7836 */ /* 0x000fe40000000000 */
[----:B------:R-:W-:Y:S01]  /*5d70*/  IMAD.MOV.U32 R11, RZ, RZ, RZ ;  /* 0x000000ffff0b7224 */ /* 0x000fe200078e00ff */
[C---:B------:R-:W-:Y:S01]  /*5d80*/  ISETP.NE.AND P2, PT, R3.reuse, RZ, PT ;  /* 0x000000ff0300720c */ /* 0x040fe20003f45270 */
[----:B------:R-:W-:Y:S01]  /*5d90*/  IMAD.MOV.U32 R0, RZ, RZ, 0x1 ;  /* 0x00000001ff007424 */ /* 0x000fe200078e00ff */
[----:B------:R-:W-:Y:S01]  /*5da0*/  ISETP.NE.OR P0, PT, R3, RZ, !P0 ;  /* 0x000000ff0300720c */ /* 0x000fe20004705670 */
[----:B------:R-:W-:-:S02]  /*5db0*/  IMAD.MOV.U32 R3, RZ, RZ, RZ ;  /* 0x000000ffff037224 */ /* 0x000fc400078e00ff */
[----:B------:R-:W-:Y:S02]  /*5dc0*/  VIADD R13, R7, 0x40 ;  /* 0x00000040070d7836 */ /* 0x000fe40000000000 */
[----:B-1----:R-:W-:Y:S02]  /*5dd0*/  IMAD R15, R15, UR4, R4 ;  /* 0x000000040f0f7c24 */ /* 0x002fe4000f8e0204 */
[----:B------:R-:W-:Y:S02]  /*5de0*/  IMAD R8, R8, UR5, R5 ;  /* 0x0000000508087c24 */ /* 0x000fe4000f8e0205 */
[----:B0-----:R-:W-:-:S07]  /*5df0*/  IMAD.SHL.U32 R6, R6, 0x40, RZ ;  /* 0x0000004006067824 */ /* 0x001fce00078e00ff */
.L_x_151:
[----:B------:R-:W0:Y:S01]  /*5e00*/  S2R R5, SR_CgaCtaId ;  /* 0x0000000000057919 */ /* 0x000e220000008800 */
[----:B------:R-:W-:-:S04]  /*5e10*/  MOV R4, 0x400 ;  /* 0x0000040000047802 */ /* 0x000fc80000000f00 */
[----:B0-----:R-:W-:Y:S02]  /*5e20*/  LEA R10, R5, R4, 0x18 ;  /* 0x00000004050a7211 */ /* 0x001fe400078ec0ff */
[----:B------:R-:W-:-:S03]  /*5e30*/  SHF.L.U32 R4, R0, 0x1f, RZ ;  /* 0x0000001f00047819 */ /* 0x000fc600000006ff */
[----:B------:R-:W-:-:S07]  /*5e40*/  IMAD R5, R3, 0x8, R10 ;  /* 0x0000000803057824 */ /* 0x000fce00078e020a */
.L_x_148:
[----:B0-----:R0:W1:Y:S02]  /*5e50*/  SYNCS.PHASECHK.TRANS64.TRYWAIT P1, [R5+URZ+0x36090], R4 ;  /* 0x03609004050075a7 */ /* 0x001064000802017f */
[----:B-1----:R-:W-:Y:S05]  /*5e60*/  @!P1 NANOSLEEP.SYNCS 0x989680 ;  /* 0x009896800000995d */ /* 0x002fea0003900000 */
[----:B------:R-:W1:Y:S02]  /*5e70*/  @!P1 SYNCS.PHASECHK.TRANS64 P1, [R5+URZ+0x36090], R4 ;  /* 0x03609004050095a7 */ /* 0x000e64000802007f */
[----:B-1----:R-:W-:Y:S05]  /*5e80*/  @!P1 BRA `(.L_x_148) ;  /* 0xfffffffc00f09947 */ /* 0x002fea000383ffff */
[----:B0-----:R-:W0:Y:S02]  /*5e90*/  @!P2 LDC R4, c[0x0][0x500] ;  /* 0x00014000ff04ab82 */ /* 0x001e240000000800 */
[----:B0-----:R0:W-:Y:S02]  /*5ea0*/  @!P2 SYNCS.ARRIVE.TRANS64 RZ, [R5+URZ+0x36000], R4 ;  /* 0x0360000405ffa9a7 */ /* 0x0011e4000800003f */
[----:B0-----:R-:W-:-:S04]  /*5eb0*/  PRMT R4, R9, 0x9910, RZ ;  /* 0x0000991009047816 */ /* 0x001fc800000000ff */
[----:B------:R-:W-:-:S13]  /*5ec0*/  ISETP.NE.AND P1, PT, R4, 0x2, PT ;  /* 0x000000020400780c */ /* 0x000fda0003f25270 */
[----:B------:R-:W-:Y:S05]  /*5ed0*/  @P1 BRA `(.L_x_149) ;  /* 0x0000000000041947 */ /* 0x000fea0003800000 */
[----:B------:R-:W-:Y:S01]  /*5ee0*/  BPT.TRAP 0x1 ;  /* 0x000000040000795c */ /* 0x000fe20000300000 */
.L_x_149:
[----:B------:R-:W-:Y:S05]  /*5ef0*/  @P0 BRA `(.L_x_150) ;  /* 0x0000000000040947 */ /* 0x000fea0003800000 */
[----:B------:R-:W-:Y:S01]  /*5f00*/  BPT.TRAP 0x1 ;  /* 0x000000040000795c */ /* 0x000fe20000300000 */
.L_x_150:
[----:B------:R-:W-:Y:S01]  /*5f10*/  ULDC UR8, c[0x0][0x48c] ;  /* 0x0001230000087ab9 */ /* 0x000fe20000000800 */
[----:B------:R-:W-:Y:S01]  /*5f20*/  R2UR UR14, R11 ;  /* 0x000000000b0e72ca */ /* 0x000fe200000e0000 */
[----:B------:R-:W-:Y:S01]  /*5f30*/  UISETP.NE.AND UP0, UPT, UR8, 0x1, UPT ;  /* 0x000000010800788c */ /* 0x000fe2000bf05270 */
[----:B------:R-:W-:Y:S01]  /*5f40*/  R2UR UR16, R5 ;  /* 0x00000000051072ca */ /* 0x000fe200000e0000 */
[----:B------:R-:W-:Y:S01]  /*5f50*/  ULDC UR30, c[0x0][0x498] ;  /* 0x00012600001e7ab9 */ /* 0x000fe20000000800 */
[----:B------:R-:W-:Y:S01]  /*5f60*/  PRMT R4, R15, 0x40, R8 ;  /* 0x000000400f047816 */ /* 0x000fe20000000008 */
[----:B------:R-:W-:Y:S01]  /*5f70*/  UIADD3 UR17, -UR8, URZ, URZ ;  /* 0x0000003f08117290 */ /* 0x000fe2000fffe13f */
[----:B------:R-:W-:Y:S01]  /*5f80*/  VIADD R12, R12, 0xffffffff ;  /* 0xffffffff0c0c7836 */ /* 0x000fe20000000000 */
[----:B------:R-:W-:Y:S01]  /*5f90*/  ULDC.64 UR32, c[0x0][0x198] ;  /* 0x0000660000207ab9 */ /* 0x000fe20000000a00 */
[----:B------:R-:W-:Y:S01]  /*5fa0*/  ULDC.64 UR24, c[0x0][0x4b8] ;  /* 0x00012e0000187ab9 */ /* 0x000fe20000000a00 */
[----:B------:R-:W-:-:S02]  /*5fb0*/  UIADD3 UR22, UP1, UR32, 0xf0, URZ ;  /* 0x000000f020167890 */ /* 0x000fc4000ff3e03f */
[----:B------:R-:W-:Y:S01]  /*5fc0*/  UIADD3 UR32, UP2, UR32, 0x1f0, URZ ;  /* 0x000001f020207890 */ /* 0x000fe2000ff5e03f */
[----:B------:R-:W-:Y:S01]  /*5fd0*/  ISETP.GT.AND P3, PT, R12, 0x1, PT ;  /* 0x000000010c00780c */ /* 0x000fe20003f64270 */
[----:B------:R-:W-:Y:S01]  /*5fe0*/  @UP0 ULDC.64 UR10, c[0x0][0x490] ;  /* 0x00012400000a0ab9 */ /* 0x000fe20000000a00 */
[----:B------:R-:W-:Y:S01]  /*5ff0*/  @UP0 ULDC.64 UR12, c[0x0][0x490] ;  /* 0x00012400000c0ab9 */ /* 0x000fe20000000a00 */
[----:B------:R-:W-:Y:S01]  /*6000*/  UIMAD.WIDE.U32 UR4, UR14, UR10, URZ ;  /* 0x0000000a0e0472a5 */ /* 0x000fe2000f8e003f */
[----:B------:R-:W-:Y:S01]  /*6010*/  R2UR UR10, R10 ;  /* 0x000000000a0a72ca */ /* 0x000fe200000e0000 */
[----:B------:R-:W-:Y:S01]  /*6020*/  UIMAD.WIDE.U32 UR6, UR14, UR12, URZ ;  /* 0x0000000c0e0672a5 */ /* 0x000fe2000f8e003f */
[C---:B------:R-:W-:Y:S01]  /*6030*/  IMAD R10, R3.reuse, 0x2000, R10 ;  /* 0x00002000030a7824 */ /* 0x040fe200078e020a */
[----:B------:R-:W-:Y:S01]  /*6040*/  UMOV UR9, UR14 ;  /* 0x0000000e00097c82 */ /* 0x000fe20008000000 */
[----:B------:R-:W-:Y:S01]  /*6050*/  UMOV UR12, UR14 ;  /* 0x0000000e000c7c82 */ /* 0x000fe20008000000 */
[----:B------:R-:W-:Y:S01]  /*6060*/  @UP0 USHF.R.U32.HI UR9, URZ, UR11, UR5 ;  /* 0x0000000b3f090299 */ /* 0x000fe20008011605 */
[----:B------:R-:W-:Y:S01]  /*6070*/  R2UR UR4, R3 ;  /* 0x00000000030472ca */ /* 0x000fe200000e0000 */
[----:B------:R-:W-:Y:S01]  /*6080*/  @UP0 USHF.R.U32.HI UR12, URZ, UR13, UR7 ;  /* 0x0000000d3f0c0299 */ /* 0x000fe20008011607 */
[----:B------:R-:W-:Y:S01]  /*6090*/  R2UR UR6, R10 ;  /* 0x000000000a0672ca */ /* 0x000fe200000e0000 */
[----:B------:R-:W-:Y:S01]  /*60a0*/  UISETP.NE.AND UP0, UPT, UR30, 0x1, UPT ;  /* 0x000000011e00788c */ /* 0x000fe2000bf05270 */
[----:B------:R-:W-:Y:S01]  /*60b0*/  R2UR UR7, R11 ;  /* 0x000000000b0772ca */ /* 0x000fe200000e0000 */
[----:B------:R-:W-:Y:S01]  /*60c0*/  UIADD3 UR5, UR16, 0x36000, URZ ;  /* 0x0003600010057890 */ /* 0x000fe2000fffe03f */
[----:B------:R-:W-:Y:S01]  /*60d0*/  VIADD R3, R3, 0x1 ;  /* 0x0000000103037836 */ /* 0x000fe20000000000 */
[----:B------:R-:W-:Y:S01]  /*60e0*/  UMOV UR21, UR9 ;  /* 0x0000000900157c82 */ /* 0x000fe20008000000 */
[----:B------:R-:W-:Y:S01]  /*60f0*/  UMOV UR13, UR12 ;  /* 0x0000000c000d7c82 */ /* 0x000fe20008000000 */
[----:B------:R-:W-:Y:S01]  /*6100*/  ULDC.64 UR26, c[0x0][0x4d0] ;  /* 0x00013400001a7ab9 */ /* 0x000fe20000000a00 */
[----:B------:R-:W-:Y:S01]  /*6110*/  UIADD3.X UR23, URZ, UR33, URZ, UP1, !UPT ;  /* 0x000000213f177290 */ /* 0x000fe20008ffe43f */
[----:B------:R-:W-:Y:S01]  /*6120*/  ISETP.NE.AND P1, PT, R3, 0x12, PT ;  /* 0x000000120300780c */ /* 0x000fe20003f25270 */
[----:B------:R-:W-:Y:S01]  /*6130*/  UIADD3.X UR33, URZ, UR33, URZ, UP2, !UPT ;  /* 0x000000213f217290 */ /* 0x000fe200097fe43f */
[----:B------:R-:W-:Y:S01]  /*6140*/  VIADD R11, R11, 0x20 ;  /* 0x000000200b0b7836 */ /* 0x000fe20000000000 */
[----:B------:R-:W-:Y:S01]  /*6150*/  @UP0 ULDC UR28, c[0x0][0x49c] ;  /* 0x00012700001c0ab9 */ /* 0x000fe20000000800 */
[----:B------:R-:W-:Y:S01]  /*6160*/  ULEA UR4, UR4, UR10, 0xc ;  /* 0x0000000a04047291 */ /* 0x000fe2000f8e603f */
[----:B------:R-:W-:Y:S01]  /*6170*/  SEL R5, RZ, 0x1, P1 ;  /* 0x00000001ff057807 */ /* 0x000fe20000800000 */
[----:B------:R-:W-:Y:S01]  /*6180*/  UIMAD.WIDE.U32 UR28, UR12, UR28, URZ ;  /* 0x0000001c0c1c72a5 */ /* 0x000fe2000f8e003f */
[----:B------:R-:W-:Y:S01]  /*6190*/  SEL R3, R3, RZ, P1 ;  /* 0x000000ff03037207 */ /* 0x000fe20000800000 */
[----:B------:R-:W-:Y:S01]  /*61a0*/  @UP0 ULDC UR10, c[0x0][0x49c] ;  /* 0x00012700000a0ab9 */ /* 0x000fe20000000800 */
[----:B------:R-:W-:Y:S01]  /*61b0*/  @UP0 ULDC UR18, c[0x0][0x4a0] ;  /* 0x0001280000120ab9 */ /* 0x000fe20000000800 */
[----:B------:R-:W-:Y:S01]  /*61c0*/  UIMAD.WIDE.U32 UR10, UR9, UR10, URZ ;  /* 0x0000000a090a72a5 */ /* 0x000fe2000f8e003f */
[----:B------:R-:W-:Y:S01]  /*61d0*/  LOP3.LUT R0, R0, R5, RZ, 0x3c, !PT ;  /* 0x0000000500007212 */ /* 0x000fe200078e3cff */
[----:B------:R-:W-:Y:S01]  /*61e0*/  @UP0 ULDC UR20, c[0x0][0x4a0] ;  /* 0x0001280000140ab9 */ /* 0x000fe20000000800 */
[----:B------:R-:W-:Y:S01]  /*61f0*/  R2UR UR28, R4 ;  /* 0x00000000041c72ca */ /* 0x000fe200000e0000 */
[----:B------:R-:W-:Y:S01]  /*6200*/  @UP0 USHF.R.U32.HI UR21, URZ, UR18, UR11 ;  /* 0x000000123f150299 */ /* 0x000fe2000801160b */
[----:B------:R-:W-:Y:S01]  /*6210*/  R2UR UR18, R7 ;  /* 0x00000000071272ca */ /* 0x000fe200000e0000 */
[----:B------:R-:W-:Y:S01]  /*6220*/  @UP0 USHF.R.U32.HI UR13, URZ, UR20, UR29 ;  /* 0x000000143f0d0299 */ /* 0x000fe2000801161d */
[----:B------:R-:W-:Y:S01]  /*6230*/  R2UR UR10, R13 ;  /* 0x000000000d0a72ca */ /* 0x000fe200000e0000 */
[----:B------:R-:W-:-:S02]  /*6240*/  UIADD3 UR20, -UR21, URZ, URZ ;  /* 0x0000003f15147290 */ /* 0x000fc4000fffe13f */
[----:B------:R-:W-:Y:S02]  /*6250*/  UIADD3 UR11, -UR13, URZ, URZ ;  /* 0x0000003f0d0b7290 */ /* 0x000fe4000fffe13f */
[----:B------:R-:W-:Y:S02]  /*6260*/  UIADD3 UR16, UR6, 0x12000, URZ ;  /* 0x0001200006107890 */ /* 0x000fe4000fffe03f */
[----:B------:R-:W-:Y:S01]  /*6270*/  UIADD3 UR8, UR6, 0x13000, URZ ;  /* 0x0001300006087890 */ /* 0x000fe2000fffe03f */
[----:B------:R-:W-:Y:S01]  /*6280*/  R2UR UR6, R6 ;  /* 0x00000000060672ca */ /* 0x000fe200000e0000 */
[----:B------:R-:W-:Y:S02]  /*6290*/  UIMAD UR19, UR9, UR17, UR7 ;  /* 0x00000011091372a4 */ /* 0x000fe4000f8e0207 */
[----:B------:R-:W-:Y:S02]  /*62a0*/  UIMAD UR17, UR12, UR17, UR7 ;  /* 0x000000110c1172a4 */ /* 0x000fe4000f8e0207 */
[----:B------:R-:W-:-:S02]  /*62b0*/  UIMAD UR20, UR30, UR20, UR9 ;  /* 0x000000141e1472a4 */ /* 0x000fc4000f8e0209 */
[----:B------:R-:W-:Y:S02]  /*62c0*/  UIMAD UR12, UR30, UR11, UR12 ;  /* 0x0000000b1e0c72a4 */ /* 0x000fe4000f8e020c */
[----:B------:R-:W-:Y:S02]  /*62d0*/  UIMAD UR19, UR19, UR24, UR26 ;  /* 0x00000018131372a4 */ /* 0x000fe4000f8e021a */
[----:B------:R-:W-:Y:S02]  /*62e0*/  UIMAD UR20, UR20, UR25, UR27 ;  /* 0x00000019141472a4 */ /* 0x000fe4000f8e021b */
[----:B------:R-:W-:Y:S02]  /*62f0*/  UPRMT UR28, UR28, 0x5410, URZ ;  /* 0x000054101c1c7896 */ /* 0x000fe4000800003f */
[----:B------:R-:W-:Y:S02]  /*6300*/  UIMAD UR11, UR17, UR24, UR26 ;  /* 0x00000018110b72a4 */ /* 0x000fe4000f8e021a */
[----:B------:R-:W-:Y:S01]  /*6310*/  UIMAD UR12, UR12, UR25, UR27 ;  /* 0x000000190c0c72a4 */ /* 0x000fe2000f8e021b */
[----:B------:R-:W-:Y:S01]  /*6320*/  UMOV UR14, 0x0 ;  /* 0x00000000000e7882 */ /* 0x000fe20000000000 */
[----:B------:R-:W-:Y:S01]  /*6330*/  UMOV UR15, 0x10000000 ;  /* 0x10000000000f7882 */ /* 0x000fe20000000000 */
[----:B------:R-:W-:Y:S01]  /*6340*/  UMOV UR17, UR5 ;  /* 0x0000000500117c82 */ /* 0x000fe20008000000 */
[----:B------:R0:W-:Y:S01]  /*6350*/  UTMALDG.2D [UR4], [UR22], desc[UR14] ;  /* 0x00000e04160075b4 */ /* 0x0001e20008009000 */
[----:B------:R-:W-:Y:S01]  /*6360*/  UMOV UR9, UR5 ;  /* 0x0000000500097c82 */ /* 0x000fe20008000000 */
[----:B------:R0:W-:Y:S03]  /*6370*/  UTMALDG.4D.IM2COL [UR16], [UR32], UR28 ;  /* 0x00000010200073b4 */ /* 0x0001e6000805801c */
[----:B------:R0:W-:Y:S02]  /*6380*/  UTMALDG.4D.IM2COL [UR8], [UR32], UR28 ;  /* 0x00000008200073b4 */ /* 0x0001e4000805801c */
[----:B0-----:R-:W-:Y:S05]  /*6390*/  @P3 BRA `(.L_x_151) ;  /* 0xfffffff800983947 */ /* 0x001fea000383ffff */
.L_x_147:
[----:B------:R-:W-:Y:S01]  /*63a0*/  ISETP.GE.U32.AND P2, PT, R14, 0x12, PT ;  /* 0x000000120e00780c */ /* 0x000fe20003f46070 */
[----:B------:R-:W-:Y:S05]  /*63b0*/  WARPSYNC.ALL ;  /* 0x0000000000007948 */ /* 0x000fea0003800000 */
[----:B------:R-:W-:-:S07]  /*63c0*/  ELECT P1, URZ, PT ;  /* 0x00000000003f782f */ /* 0x000fce0003820000 */
[----:B------:R-:W-:-:S05]  /*63d0*/  @P2 IMAD.WIDE.U32 R4, R14, 0x38e38e39, RZ ;  /* 0x38e38e390e042825 */ /* 0x000fca00078e00ff */
[----:B-----5:R-:W-:-:S04]  /*63e0*/  @P2 SHF.R.U32.HI R0, RZ, 0x2, R5 ;  /* 0x00000002ff002819 */ /* 0x020fc80000011605 */
[----:B------:R-:W-:-:S04]  /*63f0*/  @P2 LOP3.LUT R0, R0, 0x1, RZ, 0xc0, !PT ;  /* 0x0000000100002812 */ /* 0x000fc800078ec0ff */
[----:B------:R-:W-:Y:S01]  /*6400*/  @P2 ISETP.NE.U32.AND P0, PT, R0, 0x1, PT ;  /* 0x000000010000280c */ /* 0x000fe20003f05070 */
[----:B------:R-:W-:-:S12]  /*6410*/  @!P1 EXIT ;  /* 0x000000000000994d */ /* 0x000fd80003800000 */
[----:B------:R-:W-:Y:S01]  /*6420*/  LOP3.LUT R2, R2, 0x2, RZ, 0xfc, !PT ;  /* 0x0000000202027812 */ /* 0x000fe200078efcff */
[----:B------:R-:W-:Y:S01]  /*6430*/  IMAD.MOV.U32 R0, RZ, RZ, 0x1 ;  /* 0x00000001ff007424 */ /* 0x000fe200078e00ff */
[----:B------:R-:W-:Y:S02]  /*6440*/  @P2 ISETP.NE.U32.AND.EX P0, PT, RZ, RZ, PT, P0 ;  /* 0x000000ffff00220c */ /* 0x000fe40003f05100 */
[----:B------:R-:W-:Y:S02]  /*6450*/  ISETP.NE.AND P1, PT, R2, 0x3, PT ;  /* 0x000000030200780c */ /* 0x000fe40003f25270 */
[----:B------:R-:W-:-:S11]  /*6460*/  @P2 SEL R0, RZ, 0x1, !P0 ;  /* 0x00000001ff002807 */ /* 0x000fd60004000000 */
[----:B------:R-:W-:Y:S05]  /*6470*/  @!P1 BRA `(.L_x_152) ;  /* 0x0000000000049947 */ /* 0x000fea0003800000 */
[----:B------:R-:W-:Y:S01]  /*6480*/  BPT.TRAP 0x1 ;  /* 0x000000040000795c */ /* 0x000fe20000300000 */
.L_x_152:
[----:B------:R-:W0:Y:S01]  /*6490*/  S2R R5, SR_CgaCtaId ;  /* 0x0000000000057919 */ /* 0x000e220000008800 */
[----:B------:R-:W-:Y:S01]  /*64a0*/  IMAD.WIDE.U32 R2, R14, 0x38e38e39, RZ ;  /* 0x38e38e390e027825 */ /* 0x000fe200078e00ff */
[----:B------:R-:W-:-:S04]  /*64b0*/  MOV R2, 0x400 ;  /* 0x0000040000027802 */ /* 0x000fc80000000f00 */
[----:B------:R-:W-:Y:S02]  /*64c0*/  SHF.R.U32.HI R3, RZ, 0x2, R3 ;  /* 0x00000002ff037819 */ /* 0x000fe40000011603 */
[----:B0-----:R-:W-:-:S03]  /*64d0*/  LEA R5, R5, R2, 0x18 ;  /* 0x0000000205057211 */ /* 0x001fc600078ec0ff */
[----:B------:R-:W-:Y:S02]  /*64e0*/  IMAD R2, R3, -0x12, R14 ;  /* 0xffffffee03027824 */ /* 0x000fe400078e020e */
[----:B------:R-:W-:Y:S01]  /*64f0*/  VIADD R3, R5, 0x36090 ;  /* 0x0003609005037836 */ /* 0x000fe20000000000 */
[----:B------:R-:W-:-:S03]  /*6500*/  SHF.L.U32 R5, R0, 0x1f, RZ ;  /* 0x0000001f00057819 */ /* 0x000fc600000006ff */
[----:B------:R-:W-:-:S07]  /*6510*/  IMAD R4, R2, 0x8, R3 ;  /* 0x0000000802047824 */ /* 0x000fce00078e0203 */
.L_x_153:
[----:B0-----:R0:W1:Y:S02]  /*6520*/  SYNCS.PHASECHK.TRANS64.TRYWAIT P0, [R4+URZ], R5 ;  /* 0x00000005040075a7 */ /* 0x001064000800017f */
[----:B-1----:R-:W-:Y:S05]  /*6530*/  @!P0 NANOSLEEP.SYNCS 0x989680 ;  /* 0x009896800000895d */ /* 0x002fea0003900000 */
[----:B------:R-:W1:Y:S02]  /*6540*/  @!P0 SYNCS.PHASECHK.TRANS64 P0, [R4+URZ], R5 ;  /* 0x00000005040085a7 */ /* 0x000e64000800007f */
[----:B-1----:R-:W-:Y:S05]  /*6550*/  @!P0 BRA `(.L_x_153) ;  /* 0xfffffffc00f08947 */ /* 0x002fea000383ffff */
[----:B------:R-:W-:-:S05]  /*6560*/  VIADD R2, R2, 0x1 ;  /* 0x0000000102027836 */ /* 0x000fca0000000000 */
[----:B------:R-:W-:-:S04]  /*6570*/  ISETP.NE.AND P0, PT, R2, 0x12, PT ;  /* 0x000000120200780c */ /* 0x000fc80003f05270 */
[----:B0-----:R-:W-:Y:S02]  /*6580*/  SEL R5, RZ, 0x1, P0 ;  /* 0x00000001ff057807 */ /* 0x001fe40000000000 */
[----:B------:R-:W-:Y:S02]  /*6590*/  SEL R2, R2, RZ, P0 ;  /* 0x000000ff02027207 */ /* 0x000fe40000000000 */
[----:B------:R-:W-:-:S03]  /*65a0*/  LOP3.LUT R7, R0, R5, RZ, 0x3c, !PT ;  /* 0x0000000500077212 */ /* 0x000fc600078e3cff */
[----:B------:R-:W-:Y:S01]  /*65b0*/  IMAD R0, R2, 0x8, R3 ;  /* 0x0000000802007824 */ /* 0x000fe200078e0203 */
[----:B------:R-:W-:-:S07]  /*65c0*/  SHF.L.U32 R5, R7, 0x1f, RZ ;  /* 0x0000001f07057819 */ /* 0x000fce00000006ff */
.L_x_154:
        /* <DEDUP_REMOVED lines=11> */
.L_x_155:
        /* <DEDUP_REMOVED lines=11> */
.L_x_156:
        /* <DEDUP_REMOVED lines=11> */
.L_x_157:
        /* <DEDUP_REMOVED lines=11> */
.L_x_158:
        /* <DEDUP_REMOVED lines=11> */
.L_x_159:
        /* <DEDUP_REMOVED lines=11> */
.L_x_160:
        /* <DEDUP_REMOVED lines=11> */
.L_x_161:
        /* <DEDUP_REMOVED lines=11> */
.L_x_162:
        /* <DEDUP_REMOVED lines=11> */
.L_x_163:
        /* <DEDUP_REMOVED lines=11> */
.L_x_164:
        /* <DEDUP_REMOVED lines=11> */
.L_x_165:
        /* <DEDUP_REMOVED lines=11> */
.L_x_166:
        /* <DEDUP_REMOVED lines=11> */
.L_x_167:
        /* <DEDUP_REMOVED lines=11> */
.L_x_168:
        /* <DEDUP_REMOVED lines=11> */
.L_x_169:
        /* <DEDUP_REMOVED lines=11> */
.L_x_170:
[----:B0-----:R0:W1:Y:S02]  /*70d0*/  SYNCS.PHASECHK.TRANS64.TRYWAIT P0, [R2+URZ], R3 ;  /* 0x00000003020075a7 */ /* 0x001064000800017f */
[----:B-1----:R-:W-:Y:S05]  /*70e0*/  @!P0 NANOSLEEP.SYNCS 0x989680 ;  /* 0x009896800000895d */ /* 0x002fea0003900000 */
[----:B------:R-:W1:Y:S02]  /*70f0*/  @!P0 SYNCS.PHASECHK.TRANS64 P0, [R2+URZ], R3 ;  /* 0x00000003020085a7 */ /* 0x000e64000800007f */
[----:B-1----:R-:W-:Y:S05]  /*7100*/  @P0 EXIT ;  /* 0x000000000000094d */ /* 0x002fea0003800000 */
[----:B------:R-:W-:Y:S05]  /*7110*/  BRA `(.L_x_170) ;  /* 0xfffffffc00ec7947 */ /* 0x000fea000383ffff */
.L_x_171:
[----:B------:R-:W-:-:S00]  /*7120*/  BRA `(.L_x_171) ;  /* 0xfffffffc00fc7947 */ /* 0x000fc0000383ffff */
[----:B------:R-:W-:-:S00]  /*7130*/  NOP ;  /* 0x0000000000007918 */ /* 0x000fc00000000000 */
        /* <DEDUP_REMOVED lines=12> */
.L_x_172:


//--------------------- .nv.shared._ZN7cutlass13device_kernelINS_4conv6kernel13ConvUniversalINS1_16ConvProblemShapeILNS1_8OperatorE2ELi2EEENS1_10collective14CollectiveConvINS1_46MainloopSm90TmaGmmaWarpSpecializedImplicitGemmILS5_2ELi18ELi2EN4cute5tupleIJNSA_1CILi1EEESD_SD_EEENS1_36KernelImplicitTmaWarpSpecializedSm90ELi1EEENSB_IJNSC_ILi64EEENSB_IJNSC_ILi128EEEEEENSB_IJNSC_ILi32EEEEEEEEENS_6half_tESN_NSA_8TiledMMAINSA_8MMA_AtomIJNSA_4SM904GMMA26MMA_64x128x16_F32F16F16_SSILNSR_5MajorE1ELST_1ELNSR_7ScaleInE1ELSU_1EEEEEENSA_6LayoutISE_NSB_IJNSC_ILi0EEESY_SY_EEEEENSB_IJNSA_10UnderscoreES11_S11_EEEEENS7_6detail26Sm90ImplicitGemmTileTraitsINSA_13SM90_TMA_LOADENSA_14ComposedLayoutINSA_7SwizzleILi3ELi4ELi3EEENSA_18smem_ptr_flag_bitsILi16EEENSX_INSB_IJNSB_IJSH_SD_EEENSB_IJNSC_ILi8EEENSC_ILi4EEEEEENSB_IJSD_NSC_ILi18EEEEEEEEENSB_IJNSB_IJSD_SY_EEENSB_IJSH_NSC_ILi512EEEEEENSB_IJSY_NSC_ILi2048EEEEEEEEEEEEEvEENS15_INSA_20SM90_TMA_LOAD_IM2COLENS17_IS19_S1B_NSX_INSB_IJNSB_IJSH_NSC_ILi2EEEEEES1F_S1H_EEENSB_IJNSB_IJSD_S1M_EEES1L_NSB_IJSY_NSC_ILi4096EEEEEEEEEEEEEvEEEENS_8epilogue10collective6detail29Sm90TmaWarpSpecializedAdapterINS25_15DefaultEpilogueISN_NSB_IJlNSB_IJSD_llEEESY_EEES2A_NS24_6thread17LinearCombinationISN_Li1EffLNS2B_9ScaleType4KindE0ELNS_15FloatRoundStyleE2ESN_EENS_4gemm15EpilogueDefaultEEEEEvvEEEEvNT_6ParamsE --------------------------
	.section	.nv.shared._ZN7cutlass13device_kernelINS_4conv6kernel13ConvUniversalINS1_16ConvProblemShapeILNS1_8OperatorE2ELi2EEENS1_10collective14CollectiveConvINS1_46MainloopSm90TmaGmmaWarpSpecializedImplicitGemmILS5_2ELi18ELi2EN4cute5tupleIJNSA_1CILi1EEESD_SD_EEENS1_36KernelImplicitTmaWarpSpecializedSm90ELi1EEENSB_IJNSC_ILi64EEENSB_IJNSC_ILi128EEEEEENSB_IJNSC_ILi32EEEEEEEEENS_6half_tESN_NSA_8TiledMMAINSA_8MMA_AtomIJNSA_4SM904GMMA26MMA_64x128x16_F32F16F16_SSILNSR_5MajorE1ELST_1ELNSR_7ScaleInE1ELSU_1EEEEEENSA_6LayoutISE_NSB_IJNSC_ILi0EEESY_SY_EEEEENSB_IJNSA_10UnderscoreES11_S11_EEEEENS7_6detail26Sm90ImplicitGemmTileTraitsINSA_13SM90_TMA_LOADENSA_14ComposedLayoutINSA_7SwizzleILi3ELi4ELi3EEENSA_18smem_ptr_flag_bitsILi16EEENSX_INSB_IJNSB_IJSH_SD_EEENSB_IJNSC_ILi8EEENSC_ILi4EEEEEENSB_IJSD_NSC_ILi18EEEEEEEEENSB_IJNSB_IJSD_SY_EEENSB_IJSH_NSC_ILi512EEEEEENSB_IJSY_NSC_ILi2048EEEEEEEEEEEEEvEENS15_INSA_20SM90_TMA_LOAD_IM2COLENS17_IS19_S1B_NSX_INSB_IJNSB_IJSH_NSC_ILi2EEEEEES1F_S1H_EEENSB_IJNSB_IJSD_S1M_EEES1L_NSB_IJSY_NSC_ILi4096EEEEEEEEEEEEEvEEEENS_8epilogue10collective6detail29Sm90TmaWarpSpecializedAdapterINS25_15DefaultEpilogueISN_NSB_IJlNSB_IJSD_llEEESY_EEES2A_NS24_6thread17LinearCombinationISN_Li1EffLNS2B_9ScaleType4KindE0ELNS_15FloatRoundStyleE2ESN_EENS_4gemm15EpilogueDefaultEEEEEvvEEEEvNT_6ParamsE,"aw",@nobits
	.sectionflags	@""
	.align	16
	.zero		1024


//--------------------- .nv.shared.reserved.0     --------------------------
	.section	.nv.shared.reserved.0,"aw",@nobits
	.weak		__nv_reservedSMEM_offset_0_alias
	.size		__nv_reservedSMEM_offset_0_alias, 0, 0
	.other		__nv_reservedSMEM_offset_0_alias,@"STO_CUDA_RESERVED_SHARED STV_DEFAULT"
__nv_reservedSMEM_offset_0_alias:
	.zero		0


//--------------------- .nv.global                --------------------------
	.section	.nv.global,"aw",@nobits
.nv.global:
	.type		_ZN39_INTERNAL_989d6ac8_4_k_cu_9b5ac0d2_33694cute1_E,@object
	.size		_ZN39_INTERNAL_989d6ac8_4_k_cu_9b5ac0d2_33694cute1_E,(_ZN39_INTERNAL_989d6ac8_4_k_cu_9b5ac0d2_33694cuda3std3__45__cpo6cbeginE - _ZN39_INTERNAL_989d6ac8_4_k_cu_9b5ac0d2_33694cute1_E)
_ZN39_INTERNAL_989d6ac8_4_k_cu_9b5ac0d2_33694cute1_E:
	.zero		1
	.type		_ZN39_INTERNAL_989d6ac8_4_k_cu_9b5ac0d2_33694cuda3std3__45__cpo6cbeginE,@object
	.size		_ZN39_INTERNAL_989d6ac8_4_k_cu_9b5ac0d2_33694cuda3std3__45__cpo6cbeginE,(_ZN39_INTERNAL_989d6ac8_4_k_cu_9b5ac0d2_33694cuda3std3__48in_placeE - _ZN39_INTERNAL_989d6ac8_4_k_cu_9b5ac0d2_33694cuda3std3__45__cpo6cbeginE)
_ZN39_INTERNAL_989d6ac8_4_k_cu_9b5ac0d2_33694cuda3std3__45__cpo6cbeginE:
	.zero		1
	.type		_ZN39_INTERNAL_989d6ac8_4_k_cu_9b5ac0d2_33694cuda3std3__48in_placeE,@object
	.size		_ZN39_INTERNAL_989d6ac8_4_k_cu_9b5ac0d2_33694cuda3std3__48in_placeE,(_ZN39_INTERNAL_989d6ac8_4_k_cu_9b5ac0d2_33694cuda3std6ranges3__45__cpo9iter_moveE - _ZN39_INTERNAL_989d6ac8_4_k_cu_9b5ac0d2_33694cuda3std3__48in_placeE)
_ZN39_INTERNAL_989d6ac8_4_k_cu_9b5ac0d2_33694cuda3std3__48in_placeE:
	.zero		1
	.type		_ZN39_INTERNAL_989d6ac8_4_k_cu_9b5ac0d2_33694cuda3std6ranges3__45__cpo9iter_moveE,@object
	.size		_ZN39_INTERNAL_989d6ac8_4_k_cu_9b5ac0d2_33694cuda3std6ranges3__45__cpo9iter_moveE,(_ZN39_INTERNAL_989d6ac8_4_k_cu_9b5ac0d2_33694cuda3std3__45__cpo5beginE - _ZN39_INTERNAL_989d6ac8_4_k_cu_9b5ac0d2_33694cuda3std6ranges3__45__cpo9iter_moveE)
_ZN39_INTERNAL_989d6ac8_4_k_cu_9b5ac0d2_33694cuda3std6ranges3__45__cpo9iter_moveE:
	.zero		1
	.type		_ZN39_INTERNAL_989d6ac8_4_k_cu_9b5ac0d2_33694cuda3std3__45__cpo5beginE,@object
	.size		_ZN39_INTERNAL_989d6ac8_4_k_cu_9b5ac0d2_33694cuda3std3__45__cpo5beginE,(_ZN39_INTERNAL_989d6ac8_4_k_cu_9b5ac0d2_33694cuda3std3__441_GLOBAL__N__989d6ac8_4_k_cu_9b5ac0d2_33696ignoreE - _ZN39_INTERNAL_989d6ac8_4_k_cu_9b5ac0d2_33694cuda3std3__45__cpo5beginE)
_ZN39_INTERNAL_989d6ac8_4_k_cu_9b5ac0d2_33694cuda3std3__45__cpo5beginE:
	.zero		1
	.type		_ZN39_INTERNAL_989d6ac8_4_k_cu_9b5ac0d2_33694cuda3std3__441_GLOBAL__N__989d6ac8_4_k_cu_9b5ac0d2_33696ignoreE,@object
	.size		_ZN39_INTERNAL_989d6ac8_4_k_cu_9b5ac0d2_33694cuda3std3__441_GLOBAL__N__989d6ac8_4_k_cu_9b5ac0d2_33696ignoreE,(_ZN39_INTERNAL_989d6ac8_4_k_cu_9b5ac0d2_33694cute7productE - _ZN39_INTERNAL_989d6ac8_4_k_cu_9b5ac0d2_33694cuda3std3__441_GLOBAL__N__989d6ac8_4_k_cu_9b5ac0d2_33696ignoreE)
_ZN39_INTERNAL_989d6ac8_4_k_cu_9b5ac0d2_33694cuda3std3__441_GLOBAL__N__989d6ac8_4_k_cu_9b5ac0d2_33696ignoreE:
	.zero		1
	.type		_ZN39_INTERNAL_989d6ac8_4_k_cu_9b5ac0d2_33694cute7productE,@object
	.size		_ZN39_INTERNAL_989d6ac8_4_k_cu_9b5ac0d2_33694cute7productE,(_ZN39_INTERNAL_989d6ac8_4_k_cu_9b5ac0d2_33694cuda3std3__45__cpo3endE - _ZN39_INTERNAL_989d6ac8_4_k_cu_9b5ac0d2_33694cute7productE)
_ZN39_INTERNAL_989d6ac8_4_k_cu_9b5ac0d2_33694cute7productE:
	.zero		1
	.type		_ZN39_INTERNAL_989d6ac8_4_k_cu_9b5ac0d2_33694cuda3std3__45__cpo3endE,@object
	.size		_ZN39_INTERNAL_989d6ac8_4_k_cu_9b5ac0d2_33694cuda3std3__45__cpo3endE,(_ZN39_INTERNAL_989d6ac8_4_k_cu_9b5ac0d2_33694cuda3std3__419piecewise_constructE - _ZN39_INTERNAL_989d6ac8_4_k_cu_9b5ac0d2_33694cuda3std3__45__cpo3endE)
_ZN39_INTERNAL_989d6ac8_4_k_cu_9b5ac0d2_33694cuda3std3__45__cpo3endE:
	.zero		1
	.type		_ZN39_INTERNAL_989d6ac8_4_k_cu_9b5ac0d2_33694cuda3std3__419piecewise_constructE,@object
	.size		_ZN39_INTERNAL_989d6ac8_4_k_cu_9b5ac0d2_33694cuda3std3__419piecewise_constructE,(_ZN39_INTERNAL_989d6ac8_4_k_cu_9b5ac0d2_33694cuda3std3__45__cpo4cendE - _ZN39_INTERNAL_989d6ac8_4_k_cu_9b5ac0d2_33694cuda3std3__419piecewise_constructE)
_ZN39_INTERNAL_989d6ac8_4_k_cu_9b5ac0d2_33694cuda3std3__419piecewise_constructE:
	.zero		1
	.type		_ZN39_INTERNAL_989d6ac8_4_k_cu_9b5ac0d2_33694cuda3std3__45__cpo4cendE,@object
	.size		_ZN39_INTERNAL_989d6ac8_4_k_cu_9b5ac0d2_33694cuda3std3__45__cpo4cendE,(_ZN39_INTERNAL_989d6ac8_4_k_cu_9b5ac0d2_33694cuda3std6ranges3__45__cpo4swapE - _ZN39_INTERNAL_989d6ac8_4_k_cu_9b5ac0d2_33694cuda3std3__45__cpo4cendE)
_ZN39_INTERNAL_989d6ac8_4_k_cu_9b5ac0d2_33694cuda3std3__45__cpo4cendE:
	.zero		1
	.type		_ZN39_INTERNAL_989d6ac8_4_k_cu_9b5ac0d2_33694cuda3std6ranges3__45__cpo4swapE,@object
	.size		_ZN39_INTERNAL_989d6ac8_4_k_cu_9b5ac0d2_33694cuda3std6ranges3__45__cpo4swapE,(.L_7 - _ZN39_INTERNAL_989d6ac8_4_k_cu_9b5ac0d2_33694cuda3std6ranges3__45__cpo4swapE)
_ZN39_INTERNAL_989d6ac8_4_k_cu_9b5ac0d2_33694cuda3std6ranges3__45__cpo4swapE:
	.zero		1
.L_7:


//--------------------- .nv.constant0._ZN7cutlass13device_kernelINS_4conv6kernel13ConvUniversalINS1_16ConvProblemShapeILNS1_8OperatorE2ELi2EEENS1_10collective14CollectiveConvINS1_46MainloopSm90TmaGmmaWarpSpecializedImplicitGemmILS5_2ELi18ELi2EN4cute5tupleIJNSA_1CILi1EEESD_SD_EEENS1_36KernelImplicitTmaWarpSpecializedSm90ELi1EEENSB_IJNSC_ILi64EEENSB_IJNSC_ILi128EEEEEENSB_IJNSC_ILi32EEEEEEEEENS_6half_tESN_NSA_8TiledMMAINSA_8MMA_AtomIJNSA_4SM904GMMA26MMA_64x128x16_F32F16F16_SSILNSR_5MajorE1ELST_1ELNSR_7ScaleInE1ELSU_1EEEEEENSA_6LayoutISE_NSB_IJNSC_ILi0EEESY_SY_EEEEENSB_IJNSA_10UnderscoreES11_S11_EEEEENS7_6detail26Sm90ImplicitGemmTileTraitsINSA_13SM90_TMA_LOADENSA_14ComposedLayoutINSA_7SwizzleILi3ELi4ELi3EEENSA_18smem_ptr_flag_bitsILi16EEENSX_INSB_IJNSB_IJSH_SD_EEENSB_IJNSC_ILi8EEENSC_ILi4EEEEEENSB_IJSD_NSC_ILi18EEEEEEEEENSB_IJNSB_IJSD_SY_EEENSB_IJSH_NSC_ILi512EEEEEENSB_IJSY_NSC_ILi2048EEEEEEEEEEEEEvEENS15_INSA_20SM90_TMA_LOAD_IM2COLENS17_IS19_S1B_NSX_INSB_IJNSB_IJSH_NSC_ILi2EEEEEES1F_S1H_EEENSB_IJNSB_IJSD_S1M_EEES1L_NSB_IJSY_NSC_ILi4096EEEEEEEEEEEEEvEEEENS_8epilogue10collective6detail29Sm90TmaWarpSpecializedAdapterINS25_15DefaultEpilogueISN_NSB_IJlNSB_IJSD_llEEESY_EEES2A_NS24_6thread17LinearCombinationISN_Li1EffLNS2B_9ScaleType4KindE0ELNS_15FloatRoundStyleE2ESN_EENS_4gemm15EpilogueDefaultEEEEEvvEEEEvNT_6ParamsE --------------------------
	.section	.nv.constant0._ZN7cutlass13device_kernelINS_4conv6kernel13ConvUniversalINS1_16ConvProblemShapeILNS1_8OperatorE2ELi2EEENS1_10collective14CollectiveConvINS1_46MainloopSm90TmaGmmaWarpSpecializedImplicitGemmILS5_2ELi18ELi2EN4cute5tupleIJNSA_1CILi1EEESD_SD_EEENS1_36KernelImplicitTmaWarpSpecializedSm90ELi1EEENSB_IJNSC_ILi64EEENSB_IJNSC_ILi128EEEEEENSB_IJNSC_ILi32EEEEEEEEENS_6half_tESN_NSA_8TiledMMAINSA_8MMA_AtomIJNSA_4SM904GMMA26MMA_64x128x16_F32F16F16_SSILNSR_5MajorE1ELST_1ELNSR_7ScaleInE1ELSU_1EEEEEENSA_6LayoutISE_NSB_IJNSC_ILi0EEESY_SY_EEEEENSB_IJNSA_10UnderscoreES11_S11_EEEEENS7_6detail26Sm90ImplicitGemmTileTraitsINSA_13SM90_TMA_LOADENSA_14ComposedLayoutINSA_7SwizzleILi3ELi4ELi3EEENSA_18smem_ptr_flag_bitsILi16EEENSX_INSB_IJNSB_IJSH_SD_EEENSB_IJNSC_ILi8EEENSC_ILi4EEEEEENSB_IJSD_NSC_ILi18EEEEEEEEENSB_IJNSB_IJSD_SY_EEENSB_IJSH_NSC_ILi512EEEEEENSB_IJSY_NSC_ILi2048EEEEEEEEEEEEEvEENS15_INSA_20SM90_TMA_LOAD_IM2COLENS17_IS19_S1B_NSX_INSB_IJNSB_IJSH_NSC_ILi2EEEEEES1F_S1H_EEENSB_IJNSB_IJSD_S1M_EEES1L_NSB_IJSY_NSC_ILi4096EEEEEEEEEEEEEvEEEENS_8epilogue10collective6detail29Sm90TmaWarpSpecializedAdapterINS25_15DefaultEpilogueISN_NSB_IJlNSB_IJSD_llEEESY_EEES2A_NS24_6thread17LinearCombinationISN_Li1EffLNS2B_9ScaleType4KindE0ELNS_15FloatRoundStyleE2ESN_EENS_4gemm15EpilogueDefaultEEEEEvvEEEEvNT_6ParamsE,"a",@progbits
	.sectionflags	@""
	.align	4
.nv.constant0._ZN7cutlass13device_kernelINS_4conv6kernel13ConvUniversalINS1_16ConvProblemShapeILNS1_8OperatorE2ELi2EEENS1_10collective14CollectiveConvINS1_46MainloopSm90TmaGmmaWarpSpecializedImplicitGemmILS5_2ELi18ELi2EN4cute5tupleIJNSA_1CILi1EEESD_SD_EEENS1_36KernelImplicitTmaWarpSpecializedSm90ELi1EEENSB_IJNSC_ILi64EEENSB_IJNSC_ILi128EEEEEENSB_IJNSC_ILi32EEEEEEEEENS_6half_tESN_NSA_8TiledMMAINSA_8MMA_AtomIJNSA_4SM904GMMA26MMA_64x128x16_F32F16F16_SSILNSR_5MajorE1ELST_1ELNSR_7ScaleInE1ELSU_1EEEEEENSA_6LayoutISE_NSB_IJNSC_ILi0EEESY_SY_EEEEENSB_IJNSA_10UnderscoreES11_S11_EEEEENS7_6detail26Sm90ImplicitGemmTileTraitsINSA_13SM90_TMA_LOADENSA_14ComposedLayoutINSA_7SwizzleILi3ELi4ELi3EEENSA_18smem_ptr_flag_bitsILi16EEENSX_INSB_IJNSB_IJSH_SD_EEENSB_IJNSC_ILi8EEENSC_ILi4EEEEEENSB_IJSD_NSC_ILi18EEEEEEEEENSB_IJNSB_IJSD_SY_EEENSB_IJSH_NSC_ILi512EEEEEENSB_IJSY_NSC_ILi2048EEEEEEEEEEEEEvEENS15_INSA_20SM90_TMA_LOAD_IM2COLENS17_IS19_S1B_NSX_INSB_IJNSB_IJSH_NSC_ILi2EEEEEES1F_S1H_EEENSB_IJNSB_IJSD_S1M_EEES1L_NSB_IJSY_NSC_ILi4096EEEEEEEEEEEEEvEEEENS_8epilogue10collective6detail29Sm90TmaWarpSpecializedAdapterINS25_15DefaultEpilogueISN_NSB_IJlNSB_IJSD_llEEESY_EEES2A_NS24_6thread17LinearCombinationISN_Li1EffLNS2B_9ScaleType4KindE0ELNS_15FloatRoundStyleE2ESN_EENS_4gemm15EpilogueDefaultEEEEEvvEEEEvNT_6ParamsE:
	.zero		1536


//--------------------- SYMBOLS --------------------------

	.type		.nv.reservedSmem.offset0,@object
	.size		.nv.reservedSmem.offset0,0x4
